//
// Generated by NVIDIA NVVM Compiler
//
// Compiler Build ID: CL-36424714
// Cuda compilation tools, release 13.0, V13.0.88
// Based on NVVM 20.0.0
//

.version 9.0
.target sm_100
.address_size 64

	// .globl	my_kernel_kernel1
// _ZZ17my_kernel_kernel0E18PaddedInput_shared has been demoted
// _ZZ17my_kernel_kernel0E18placeholder_shared has been demoted

.visible .entry my_kernel_kernel1(
	.param .u64 .ptr .align 1 my_kernel_kernel1_param_0,
	.param .u64 .ptr .align 1 my_kernel_kernel1_param_1,
	.param .u64 .ptr .align 1 my_kernel_kernel1_param_2
)
{
	.reg .b32 	%r<6>;
	.reg .b32 	%f<9>;
	.reg .b64 	%rd<12>;

	ld.param.u64 	%rd1, [my_kernel_kernel1_param_0];
	ld.param.u64 	%rd2, [my_kernel_kernel1_param_1];
	ld.param.u64 	%rd3, [my_kernel_kernel1_param_2];
	cvta.to.global.u64 	%rd4, %rd1;
	cvta.to.global.u64 	%rd5, %rd3;
	cvta.to.global.u64 	%rd6, %rd2;
	mov.u32 	%r1, %ctaid.x;
	mul.wide.u32 	%rd7, %r1, 4;
	add.s64 	%rd8, %rd6, %rd7;
	ld.global.nc.f32 	%f1, [%rd8];
	mul.hi.u32 	%r2, %r1, -2004318071;
	shr.u32 	%r3, %r2, 7;
	mul.lo.s32 	%r4, %r3, 240;
	sub.s32 	%r5, %r1, %r4;
	mul.wide.u32 	%rd9, %r5, 4;
	add.s64 	%rd10, %rd5, %rd9;
	ld.global.nc.f32 	%f2, [%rd10];
	add.f32 	%f3, %f1, %f2;
	add.f32 	%f4, %f3, 0f40400000;
	min.f32 	%f5, %f4, 0f40C00000;
	max.f32 	%f6, %f5, 0f00000000;
	mul.f32 	%f7, %f6, 0f3E2AAAAD;
	mul.f32 	%f8, %f3, %f7;
	add.s64 	%rd11, %rd4, %rd7;
	st.global.f32 	[%rd11], %f8;
	ret;

}
	// .globl	my_kernel_kernel0
.visible .entry my_kernel_kernel0(
	.param .u64 .ptr .align 1 my_kernel_kernel0_param_0,
	.param .u64 .ptr .align 1 my_kernel_kernel0_param_1,
	.param .u64 .ptr .align 1 my_kernel_kernel0_param_2
)
{
	.local .align 16 .b8 	__local_depot1[320];
	.reg .b64 	%SP;
	.reg .b64 	%SPL;
	.reg .pred 	%p<40>;
	.reg .b16 	%rs<76>;
	.reg .b32 	%r<281>;
	.reg .b32 	%f<413>;
	.reg .b64 	%rd<34>;
	// demoted variable
	.shared .align 4 .b8 _ZZ17my_kernel_kernel0E18PaddedInput_shared[40920];
	// demoted variable
	.shared .align 4 .b8 _ZZ17my_kernel_kernel0E18placeholder_shared[120];
	mov.u64 	%SPL, __local_depot1;
	ld.param.u64 	%rd9, [my_kernel_kernel0_param_0];
	ld.param.u64 	%rd7, [my_kernel_kernel0_param_1];
	cvta.to.global.u64 	%rd1, %rd9;
	add.u64 	%rd2, %SPL, 0;
	add.s64 	%rd33, %rd2, 176;
	mov.f32 	%f103, 0f00000000;
	st.local.v4.f32 	[%rd2], {%f103, %f103, %f103, %f103};
	st.local.v4.f32 	[%rd2+160], {%f103, %f103, %f103, %f103};
	st.local.v4.f32 	[%rd2+16], {%f103, %f103, %f103, %f103};
	st.local.v4.f32 	[%rd2+176], {%f103, %f103, %f103, %f103};
	st.local.v4.f32 	[%rd2+32], {%f103, %f103, %f103, %f103};
	st.local.v4.f32 	[%rd2+192], {%f103, %f103, %f103, %f103};
	st.local.v4.f32 	[%rd2+48], {%f103, %f103, %f103, %f103};
	st.local.v4.f32 	[%rd2+208], {%f103, %f103, %f103, %f103};
	st.local.v4.f32 	[%rd2+64], {%f103, %f103, %f103, %f103};
	st.local.v4.f32 	[%rd2+224], {%f103, %f103, %f103, %f103};
	st.local.v4.f32 	[%rd2+80], {%f103, %f103, %f103, %f103};
	st.local.v4.f32 	[%rd2+240], {%f103, %f103, %f103, %f103};
	st.local.v4.f32 	[%rd2+96], {%f103, %f103, %f103, %f103};
	st.local.v4.f32 	[%rd2+256], {%f103, %f103, %f103, %f103};
	st.local.v4.f32 	[%rd2+112], {%f103, %f103, %f103, %f103};
	st.local.v4.f32 	[%rd2+272], {%f103, %f103, %f103, %f103};
	st.local.v4.f32 	[%rd2+128], {%f103, %f103, %f103, %f103};
	st.local.v4.f32 	[%rd2+288], {%f103, %f103, %f103, %f103};
	st.local.v4.f32 	[%rd2+144], {%f103, %f103, %f103, %f103};
	st.local.v4.f32 	[%rd2+304], {%f103, %f103, %f103, %f103};
	mov.u32 	%r1, %tid.x;
	mul.lo.s32 	%r2, %r1, 35;
	mov.u32 	%r93, %ctaid.x;
	mul.lo.s32 	%r3, %r93, 10;
	shr.u32 	%r4, %r1, 1;
	and.b32  	%r94, %r1, 1;
	setp.eq.b32 	%p1, %r94, 1;
	selp.b32 	%r5, 160, 0, %p1;
	bar.sync 	0;
	add.s32 	%r6, %r2, 2;
	add.s32 	%r7, %r2, 1;
	cvt.u16.u32 	%rs4, %r1;
	mad.lo.s16 	%rs1, %rs4, 35, 1;
	add.s32 	%r8, %r2, %r3;
	mov.b32 	%r257, 0;
$L__BB1_1:
	mul.lo.s32 	%r96, %r257, 1120;
	shl.b32 	%r97, %r257, 5;
	add.s32 	%r10, %r97, %r1;
	mul.lo.s32 	%r11, %r257, 112;
	add.s32 	%r262, %r6, %r96;
	mad.lo.s32 	%r260, %r257, 26880, %r8;
	add.s32 	%r259, %r2, %r96;
	mov.b32 	%r263, 0;
	mov.u32 	%r258, %r2;
	mov.u16 	%rs75, %rs1;
	mov.u32 	%r261, %r7;
$L__BB1_2:
	setp.gt.u32 	%p2, %r10, 292;
	mul.hi.u32 	%r99, %r261, -858993459;
	shr.u32 	%r21, %r99, 3;
	add.s32 	%r100, %r11, %r21;
	mul.hi.u32 	%r101, %r100, 138547333;
	sub.s32 	%r102, %r100, %r101;
	shr.u32 	%r103, %r102, 1;
	add.s32 	%r104, %r103, %r101;
	shr.u32 	%r22, %r104, 4;
	mul.hi.u32 	%r105, %r258, -858993459;
	shr.u32 	%r23, %r105, 3;
	add.s32 	%r106, %r11, %r23;
	mul.hi.u32 	%r107, %r106, 138547333;
	sub.s32 	%r108, %r106, %r107;
	shr.u32 	%r109, %r108, 1;
	add.s32 	%r110, %r109, %r107;
	shr.u32 	%r24, %r110, 4;
	setp.gt.u32 	%p3, %r259, 10229;
	or.pred  	%p4, %p3, %p2;
	mov.f32 	%f407, 0f00000000;
	@%p4 bra 	$L__BB1_7;
	setp.lt.u32 	%p5, %r259, 310;
	@%p5 bra 	$L__BB1_6;
	add.s16 	%rs5, %rs75, -1;
	mul.hi.u16 	%rs6, %rs5, -13107;
	shr.u16 	%rs7, %rs6, 3;
	cvt.u32.u16 	%r111, %rs7;
	add.s32 	%r112, %r11, %r111;
	mul.lo.s32 	%r113, %r112, -1108378657;
	setp.lt.u32 	%p6, %r113, 138547333;
	@%p6 bra 	$L__BB1_6;
	cvt.u16.u32 	%rs8, %r259;
	shr.u16 	%rs9, %rs8, 1;
	mul.hi.u16 	%rs10, %rs9, -11415;
	shr.u16 	%rs11, %rs10, 7;
	mul.wide.u16 	%r114, %rs11, 7680;
	add.s32 	%r115, %r260, %r114;
	mad.lo.s32 	%r116, %r24, -7440, %r115;
	mad.lo.s32 	%r117, %r23, 230, %r116;
	add.s32 	%r118, %r117, -7920;
	mul.wide.s32 	%rd11, %r118, 4;
	add.s64 	%rd12, %rd1, %rd11;
	ld.global.nc.f32 	%f407, [%rd12];
$L__BB1_6:
	cvt.u16.u32 	%rs12, %r259;
	shr.u16 	%rs13, %rs12, 1;
	mul.hi.u16 	%rs14, %rs13, -11415;
	shr.u16 	%rs15, %rs14, 7;
	mul.lo.s16 	%rs16, %rs15, 310;
	sub.s16 	%rs17, %rs12, %rs16;
	cvt.u32.u16 	%r119, %rs17;
	add.s32 	%r120, %r259, %r259;
	sub.s32 	%r121, %r120, %r119;
	mul.lo.s32 	%r122, %r24, 310;
	sub.s32 	%r123, %r121, %r122;
	shl.b32 	%r124, %r123, 2;
	mov.u32 	%r125, _ZZ17my_kernel_kernel0E18PaddedInput_shared;
	add.s32 	%r126, %r125, %r124;
	st.shared.f32 	[%r126], %f407;
$L__BB1_7:
	setp.eq.s32 	%p7, %r263, 34;
	@%p7 bra 	$L__BB1_14;
	setp.gt.u32 	%p8, %r10, 292;
	add.s32 	%r26, %r259, 1;
	setp.gt.u32 	%p9, %r26, 10229;
	or.pred  	%p10, %p9, %p8;
	mov.f32 	%f408, 0f00000000;
	@%p10 bra 	$L__BB1_13;
	setp.lt.u32 	%p11, %r26, 310;
	@%p11 bra 	$L__BB1_12;
	mul.hi.u16 	%rs18, %rs75, -13107;
	shr.u16 	%rs19, %rs18, 3;
	cvt.u32.u16 	%r128, %rs19;
	add.s32 	%r129, %r11, %r128;
	mul.lo.s32 	%r130, %r129, -1108378657;
	setp.lt.u32 	%p12, %r130, 138547333;
	@%p12 bra 	$L__BB1_12;
	cvt.u16.u32 	%rs20, %r26;
	shr.u16 	%rs21, %rs20, 1;
	mul.hi.u16 	%rs22, %rs21, -11415;
	shr.u16 	%rs23, %rs22, 7;
	mul.wide.u16 	%r131, %rs23, 7680;
	add.s32 	%r132, %r260, %r131;
	mad.lo.s32 	%r133, %r22, -7440, %r132;
	mad.lo.s32 	%r134, %r21, 230, %r133;
	add.s32 	%r135, %r134, -7919;
	mul.wide.s32 	%rd13, %r135, 4;
	add.s64 	%rd14, %rd1, %rd13;
	ld.global.nc.f32 	%f408, [%rd14];
$L__BB1_12:
	cvt.u16.u32 	%rs24, %r26;
	shr.u16 	%rs25, %rs24, 1;
	mul.hi.u16 	%rs26, %rs25, -11415;
	shr.u16 	%rs27, %rs26, 7;
	mul.lo.s16 	%rs28, %rs27, 310;
	sub.s16 	%rs29, %rs24, %rs28;
	cvt.u32.u16 	%r136, %rs29;
	add.s32 	%r137, %r259, %r262;
	sub.s32 	%r138, %r137, %r136;
	mul.lo.s32 	%r139, %r22, 310;
	sub.s32 	%r140, %r138, %r139;
	shl.b32 	%r141, %r140, 2;
	mov.u32 	%r142, _ZZ17my_kernel_kernel0E18PaddedInput_shared;
	add.s32 	%r143, %r142, %r141;
	st.shared.f32 	[%r143], %f408;
$L__BB1_13:
	add.s32 	%r263, %r263, 2;
	add.s32 	%r262, %r262, 2;
	add.s32 	%r261, %r261, 2;
	add.s16 	%rs75, %rs75, 2;
	add.s32 	%r260, %r260, 2;
	add.s32 	%r259, %r259, 2;
	add.s32 	%r258, %r258, 2;
	bra.uni 	$L__BB1_2;
$L__BB1_14:
	add.s32 	%r257, %r257, 1;
	setp.ne.s32 	%p13, %r257, 10;
	@%p13 bra 	$L__BB1_1;
	shl.b32 	%r144, %r1, 2;
	mov.u32 	%r145, _ZZ17my_kernel_kernel0E18placeholder_shared;
	add.s32 	%r34, %r145, %r144;
	setp.gt.u32 	%p14, %r1, 29;
	mul.lo.s16 	%rs31, %rs4, 205;
	shr.u16 	%rs32, %rs31, 11;
	mul.lo.s16 	%rs33, %rs32, 10;
	sub.s16 	%rs34, %rs4, %rs33;
	cvt.u32.u16 	%r146, %rs34;
	and.b32  	%r147, %r146, 255;
	add.s32 	%r148, %r3, %r147;
	mul.wide.u16 	%r149, %rs32, 720;
	add.s32 	%r150, %r148, %r149;
	cvta.to.global.u64 	%rd15, %rd7;
	mul.wide.u32 	%rd16, %r150, 4;
	add.s64 	%rd4, %rd15, %rd16;
	@%p14 bra 	$L__BB1_17;
	ld.global.nc.f32 	%f108, [%rd4];
	st.shared.f32 	[%r34], %f108;
$L__BB1_17:
	bar.sync 	0;
	ld.shared.f32 	%f5, [_ZZ17my_kernel_kernel0E18placeholder_shared];
	ld.shared.f32 	%f6, [_ZZ17my_kernel_kernel0E18placeholder_shared+20];
	ld.shared.f32 	%f7, [_ZZ17my_kernel_kernel0E18placeholder_shared+4];
	ld.shared.f32 	%f8, [_ZZ17my_kernel_kernel0E18placeholder_shared+24];
	ld.shared.f32 	%f9, [_ZZ17my_kernel_kernel0E18placeholder_shared+8];
	ld.shared.f32 	%f10, [_ZZ17my_kernel_kernel0E18placeholder_shared+28];
	ld.shared.f32 	%f11, [_ZZ17my_kernel_kernel0E18placeholder_shared+12];
	ld.shared.f32 	%f12, [_ZZ17my_kernel_kernel0E18placeholder_shared+32];
	ld.shared.f32 	%f13, [_ZZ17my_kernel_kernel0E18placeholder_shared+16];
	ld.shared.f32 	%f14, [_ZZ17my_kernel_kernel0E18placeholder_shared+36];
	ld.shared.f32 	%f15, [_ZZ17my_kernel_kernel0E18placeholder_shared+40];
	ld.shared.f32 	%f16, [_ZZ17my_kernel_kernel0E18placeholder_shared+60];
	ld.shared.f32 	%f17, [_ZZ17my_kernel_kernel0E18placeholder_shared+44];
	ld.shared.f32 	%f18, [_ZZ17my_kernel_kernel0E18placeholder_shared+64];
	ld.shared.f32 	%f19, [_ZZ17my_kernel_kernel0E18placeholder_shared+48];
	ld.shared.f32 	%f20, [_ZZ17my_kernel_kernel0E18placeholder_shared+68];
	ld.shared.f32 	%f21, [_ZZ17my_kernel_kernel0E18placeholder_shared+52];
	ld.shared.f32 	%f22, [_ZZ17my_kernel_kernel0E18placeholder_shared+72];
	ld.shared.f32 	%f23, [_ZZ17my_kernel_kernel0E18placeholder_shared+56];
	ld.shared.f32 	%f24, [_ZZ17my_kernel_kernel0E18placeholder_shared+76];
	ld.shared.f32 	%f25, [_ZZ17my_kernel_kernel0E18placeholder_shared+80];
	ld.shared.f32 	%f26, [_ZZ17my_kernel_kernel0E18placeholder_shared+100];
	ld.shared.f32 	%f27, [_ZZ17my_kernel_kernel0E18placeholder_shared+84];
	ld.shared.f32 	%f28, [_ZZ17my_kernel_kernel0E18placeholder_shared+104];
	ld.shared.f32 	%f29, [_ZZ17my_kernel_kernel0E18placeholder_shared+88];
	ld.shared.f32 	%f30, [_ZZ17my_kernel_kernel0E18placeholder_shared+108];
	ld.shared.f32 	%f31, [_ZZ17my_kernel_kernel0E18placeholder_shared+92];
	ld.shared.f32 	%f32, [_ZZ17my_kernel_kernel0E18placeholder_shared+112];
	ld.shared.f32 	%f33, [_ZZ17my_kernel_kernel0E18placeholder_shared+96];
	mov.b32 	%r264, 0;
	ld.shared.f32 	%f34, [_ZZ17my_kernel_kernel0E18placeholder_shared+116];
	mad.lo.s32 	%r153, %r4, 620, %r5;
	mov.u32 	%r156, _ZZ17my_kernel_kernel0E18PaddedInput_shared;
$L__BB1_18:
	mul.lo.s32 	%r152, %r264, 5;
	mad.lo.s32 	%r154, %r264, 20, %r153;
	mul.wide.u32 	%rd17, %r152, 4;
	add.s64 	%rd18, %rd2, %rd17;
	ld.local.f32 	%f109, [%rd18];
	shl.b32 	%r155, %r154, 2;
	add.s32 	%r157, %r156, %r155;
	ld.shared.f32 	%f110, [%r157];
	fma.rn.f32 	%f111, %f110, %f5, %f109;
	ld.local.f32 	%f112, [%rd18+160];
	ld.shared.f32 	%f113, [%r157+20];
	fma.rn.f32 	%f114, %f113, %f6, %f112;
	ld.local.f32 	%f115, [%rd18+4];
	ld.shared.f32 	%f116, [%r157+4];
	fma.rn.f32 	%f117, %f116, %f7, %f115;
	ld.local.f32 	%f118, [%rd18+164];
	ld.shared.f32 	%f119, [%r157+24];
	fma.rn.f32 	%f120, %f119, %f8, %f118;
	ld.local.f32 	%f121, [%rd18+8];
	ld.shared.f32 	%f122, [%r157+8];
	fma.rn.f32 	%f123, %f122, %f9, %f121;
	ld.local.f32 	%f124, [%rd18+168];
	ld.shared.f32 	%f125, [%r157+28];
	fma.rn.f32 	%f126, %f125, %f10, %f124;
	ld.local.f32 	%f127, [%rd18+12];
	ld.shared.f32 	%f128, [%r157+12];
	fma.rn.f32 	%f129, %f128, %f11, %f127;
	ld.local.f32 	%f130, [%rd18+172];
	ld.shared.f32 	%f131, [%r157+32];
	fma.rn.f32 	%f132, %f131, %f12, %f130;
	ld.local.f32 	%f133, [%rd18+16];
	ld.shared.f32 	%f134, [%r157+16];
	fma.rn.f32 	%f135, %f134, %f13, %f133;
	ld.local.f32 	%f136, [%rd18+176];
	ld.shared.f32 	%f137, [%r157+36];
	fma.rn.f32 	%f138, %f137, %f14, %f136;
	ld.shared.f32 	%f139, [%r157+1240];
	fma.rn.f32 	%f140, %f139, %f15, %f111;
	ld.shared.f32 	%f141, [%r157+1260];
	fma.rn.f32 	%f142, %f141, %f16, %f114;
	ld.shared.f32 	%f143, [%r157+1244];
	fma.rn.f32 	%f144, %f143, %f17, %f117;
	ld.shared.f32 	%f145, [%r157+1264];
	fma.rn.f32 	%f146, %f145, %f18, %f120;
	ld.shared.f32 	%f147, [%r157+1248];
	fma.rn.f32 	%f148, %f147, %f19, %f123;
	ld.shared.f32 	%f149, [%r157+1268];
	fma.rn.f32 	%f150, %f149, %f20, %f126;
	ld.shared.f32 	%f151, [%r157+1252];
	fma.rn.f32 	%f152, %f151, %f21, %f129;
	ld.shared.f32 	%f153, [%r157+1272];
	fma.rn.f32 	%f154, %f153, %f22, %f132;
	ld.shared.f32 	%f155, [%r157+1256];
	fma.rn.f32 	%f156, %f155, %f23, %f135;
	ld.shared.f32 	%f157, [%r157+1276];
	fma.rn.f32 	%f158, %f157, %f24, %f138;
	ld.shared.f32 	%f159, [%r157+2480];
	fma.rn.f32 	%f160, %f159, %f25, %f140;
	st.local.f32 	[%rd18], %f160;
	ld.shared.f32 	%f161, [%r157+2500];
	fma.rn.f32 	%f162, %f161, %f26, %f142;
	st.local.f32 	[%rd18+160], %f162;
	ld.shared.f32 	%f163, [%r157+2484];
	fma.rn.f32 	%f164, %f163, %f27, %f144;
	st.local.f32 	[%rd18+4], %f164;
	ld.shared.f32 	%f165, [%r157+2504];
	fma.rn.f32 	%f166, %f165, %f28, %f146;
	st.local.f32 	[%rd18+164], %f166;
	ld.shared.f32 	%f167, [%r157+2488];
	fma.rn.f32 	%f168, %f167, %f29, %f148;
	st.local.f32 	[%rd18+8], %f168;
	ld.shared.f32 	%f169, [%r157+2508];
	fma.rn.f32 	%f170, %f169, %f30, %f150;
	st.local.f32 	[%rd18+168], %f170;
	ld.shared.f32 	%f171, [%r157+2492];
	fma.rn.f32 	%f172, %f171, %f31, %f152;
	st.local.f32 	[%rd18+12], %f172;
	ld.shared.f32 	%f173, [%r157+2512];
	fma.rn.f32 	%f174, %f173, %f32, %f154;
	st.local.f32 	[%rd18+172], %f174;
	ld.shared.f32 	%f175, [%r157+2496];
	fma.rn.f32 	%f176, %f175, %f33, %f156;
	st.local.f32 	[%rd18+16], %f176;
	ld.shared.f32 	%f177, [%r157+2516];
	fma.rn.f32 	%f178, %f177, %f34, %f158;
	st.local.f32 	[%rd18+176], %f178;
	add.s32 	%r264, %r264, 1;
	setp.ne.s32 	%p15, %r264, 8;
	@%p15 bra 	$L__BB1_18;
	bar.sync 	0;
	mov.b32 	%r265, 0;
$L__BB1_20:
	shl.b32 	%r160, %r265, 5;
	add.s32 	%r38, %r160, %r1;
	mul.lo.s32 	%r39, %r265, 112;
	mad.lo.s32 	%r267, %r265, 1120, %r2;
	add.s32 	%r270, %r267, 2;
	mad.lo.s32 	%r268, %r265, 26880, %r8;
	mov.b32 	%r271, 0;
	mov.u32 	%r266, %r2;
	mov.u32 	%r269, %r7;
$L__BB1_21:
	setp.gt.u32 	%p16, %r38, 292;
	mul.hi.u32 	%r162, %r269, -858993459;
	shr.u32 	%r49, %r162, 3;
	add.s32 	%r163, %r39, %r49;
	mul.hi.u32 	%r164, %r163, 138547333;
	sub.s32 	%r165, %r163, %r164;
	shr.u32 	%r166, %r165, 1;
	add.s32 	%r167, %r166, %r164;
	shr.u32 	%r50, %r167, 4;
	mul.hi.u32 	%r168, %r266, -858993459;
	shr.u32 	%r51, %r168, 3;
	add.s32 	%r169, %r39, %r51;
	mul.hi.u32 	%r170, %r169, 138547333;
	sub.s32 	%r171, %r169, %r170;
	shr.u32 	%r172, %r171, 1;
	add.s32 	%r173, %r172, %r170;
	shr.u32 	%r52, %r173, 4;
	setp.gt.u32 	%p17, %r267, 10229;
	or.pred  	%p18, %p17, %p16;
	@%p18 bra 	$L__BB1_25;
	setp.lt.u32 	%p19, %r267, 310;
	mov.f32 	%f409, 0f00000000;
	@%p19 bra 	$L__BB1_24;
	cvt.u16.u32 	%rs35, %r267;
	shr.u16 	%rs36, %rs35, 1;
	mul.hi.u16 	%rs37, %rs36, -11415;
	shr.u16 	%rs38, %rs37, 7;
	mul.wide.u16 	%r174, %rs38, 7680;
	add.s32 	%r175, %r268, %r174;
	mad.lo.s32 	%r176, %r52, -7440, %r175;
	mad.lo.s32 	%r177, %r51, 230, %r176;
	add.s32 	%r178, %r177, -7680;
	mul.wide.s32 	%rd19, %r178, 4;
	add.s64 	%rd20, %rd1, %rd19;
	ld.global.nc.f32 	%f409, [%rd20];
$L__BB1_24:
	cvt.u16.u32 	%rs39, %r267;
	shr.u16 	%rs40, %rs39, 1;
	mul.hi.u16 	%rs41, %rs40, -11415;
	shr.u16 	%rs42, %rs41, 7;
	mul.lo.s16 	%rs43, %rs42, 310;
	sub.s16 	%rs44, %rs39, %rs43;
	cvt.u32.u16 	%r179, %rs44;
	add.s32 	%r180, %r267, %r267;
	sub.s32 	%r181, %r180, %r179;
	mul.lo.s32 	%r182, %r52, 310;
	sub.s32 	%r183, %r181, %r182;
	shl.b32 	%r184, %r183, 2;
	mov.u32 	%r185, _ZZ17my_kernel_kernel0E18PaddedInput_shared;
	add.s32 	%r186, %r185, %r184;
	st.shared.f32 	[%r186], %f409;
$L__BB1_25:
	setp.ne.s32 	%p20, %r271, 34;
	@%p20 bra 	$L__BB1_44;
	add.s32 	%r265, %r265, 1;
	setp.ne.s32 	%p25, %r265, 10;
	@%p25 bra 	$L__BB1_20;
	setp.gt.u32 	%p26, %r1, 29;
	@%p26 bra 	$L__BB1_29;
	ld.global.nc.f32 	%f181, [%rd4+960];
	st.shared.f32 	[%r34], %f181;
$L__BB1_29:
	bar.sync 	0;
	ld.shared.f32 	%f37, [_ZZ17my_kernel_kernel0E18placeholder_shared];
	ld.shared.f32 	%f38, [_ZZ17my_kernel_kernel0E18placeholder_shared+20];
	ld.shared.f32 	%f39, [_ZZ17my_kernel_kernel0E18placeholder_shared+4];
	ld.shared.f32 	%f40, [_ZZ17my_kernel_kernel0E18placeholder_shared+24];
	ld.shared.f32 	%f41, [_ZZ17my_kernel_kernel0E18placeholder_shared+8];
	ld.shared.f32 	%f42, [_ZZ17my_kernel_kernel0E18placeholder_shared+28];
	ld.shared.f32 	%f43, [_ZZ17my_kernel_kernel0E18placeholder_shared+12];
	ld.shared.f32 	%f44, [_ZZ17my_kernel_kernel0E18placeholder_shared+32];
	ld.shared.f32 	%f45, [_ZZ17my_kernel_kernel0E18placeholder_shared+16];
	ld.shared.f32 	%f46, [_ZZ17my_kernel_kernel0E18placeholder_shared+36];
	ld.shared.f32 	%f47, [_ZZ17my_kernel_kernel0E18placeholder_shared+40];
	ld.shared.f32 	%f48, [_ZZ17my_kernel_kernel0E18placeholder_shared+60];
	ld.shared.f32 	%f49, [_ZZ17my_kernel_kernel0E18placeholder_shared+44];
	ld.shared.f32 	%f50, [_ZZ17my_kernel_kernel0E18placeholder_shared+64];
	ld.shared.f32 	%f51, [_ZZ17my_kernel_kernel0E18placeholder_shared+48];
	ld.shared.f32 	%f52, [_ZZ17my_kernel_kernel0E18placeholder_shared+68];
	ld.shared.f32 	%f53, [_ZZ17my_kernel_kernel0E18placeholder_shared+52];
	ld.shared.f32 	%f54, [_ZZ17my_kernel_kernel0E18placeholder_shared+72];
	ld.shared.f32 	%f55, [_ZZ17my_kernel_kernel0E18placeholder_shared+56];
	ld.shared.f32 	%f56, [_ZZ17my_kernel_kernel0E18placeholder_shared+76];
	ld.shared.f32 	%f57, [_ZZ17my_kernel_kernel0E18placeholder_shared+80];
	ld.shared.f32 	%f58, [_ZZ17my_kernel_kernel0E18placeholder_shared+100];
	ld.shared.f32 	%f59, [_ZZ17my_kernel_kernel0E18placeholder_shared+84];
	ld.shared.f32 	%f60, [_ZZ17my_kernel_kernel0E18placeholder_shared+104];
	ld.shared.f32 	%f61, [_ZZ17my_kernel_kernel0E18placeholder_shared+88];
	ld.shared.f32 	%f62, [_ZZ17my_kernel_kernel0E18placeholder_shared+108];
	ld.shared.f32 	%f63, [_ZZ17my_kernel_kernel0E18placeholder_shared+92];
	ld.shared.f32 	%f64, [_ZZ17my_kernel_kernel0E18placeholder_shared+112];
	ld.shared.f32 	%f65, [_ZZ17my_kernel_kernel0E18placeholder_shared+96];
	mov.b32 	%r272, 0;
	ld.shared.f32 	%f66, [_ZZ17my_kernel_kernel0E18placeholder_shared+116];
	mad.lo.s32 	%r203, %r4, 620, %r5;
	mov.u32 	%r206, _ZZ17my_kernel_kernel0E18PaddedInput_shared;
$L__BB1_30:
	mul.lo.s32 	%r202, %r272, 5;
	mad.lo.s32 	%r204, %r272, 20, %r203;
	mul.wide.u32 	%rd23, %r202, 4;
	add.s64 	%rd24, %rd2, %rd23;
	ld.local.f32 	%f182, [%rd24];
	shl.b32 	%r205, %r204, 2;
	add.s32 	%r207, %r206, %r205;
	ld.shared.f32 	%f183, [%r207];
	fma.rn.f32 	%f184, %f183, %f37, %f182;
	ld.local.f32 	%f185, [%rd24+160];
	ld.shared.f32 	%f186, [%r207+20];
	fma.rn.f32 	%f187, %f186, %f38, %f185;
	ld.local.f32 	%f188, [%rd24+4];
	ld.shared.f32 	%f189, [%r207+4];
	fma.rn.f32 	%f190, %f189, %f39, %f188;
	ld.local.f32 	%f191, [%rd24+164];
	ld.shared.f32 	%f192, [%r207+24];
	fma.rn.f32 	%f193, %f192, %f40, %f191;
	ld.local.f32 	%f194, [%rd24+8];
	ld.shared.f32 	%f195, [%r207+8];
	fma.rn.f32 	%f196, %f195, %f41, %f194;
	ld.local.f32 	%f197, [%rd24+168];
	ld.shared.f32 	%f198, [%r207+28];
	fma.rn.f32 	%f199, %f198, %f42, %f197;
	ld.local.f32 	%f200, [%rd24+12];
	ld.shared.f32 	%f201, [%r207+12];
	fma.rn.f32 	%f202, %f201, %f43, %f200;
	ld.local.f32 	%f203, [%rd24+172];
	ld.shared.f32 	%f204, [%r207+32];
	fma.rn.f32 	%f205, %f204, %f44, %f203;
	ld.local.f32 	%f206, [%rd24+16];
	ld.shared.f32 	%f207, [%r207+16];
	fma.rn.f32 	%f208, %f207, %f45, %f206;
	ld.local.f32 	%f209, [%rd24+176];
	ld.shared.f32 	%f210, [%r207+36];
	fma.rn.f32 	%f211, %f210, %f46, %f209;
	ld.shared.f32 	%f212, [%r207+1240];
	fma.rn.f32 	%f213, %f212, %f47, %f184;
	ld.shared.f32 	%f214, [%r207+1260];
	fma.rn.f32 	%f215, %f214, %f48, %f187;
	ld.shared.f32 	%f216, [%r207+1244];
	fma.rn.f32 	%f217, %f216, %f49, %f190;
	ld.shared.f32 	%f218, [%r207+1264];
	fma.rn.f32 	%f219, %f218, %f50, %f193;
	ld.shared.f32 	%f220, [%r207+1248];
	fma.rn.f32 	%f221, %f220, %f51, %f196;
	ld.shared.f32 	%f222, [%r207+1268];
	fma.rn.f32 	%f223, %f222, %f52, %f199;
	ld.shared.f32 	%f224, [%r207+1252];
	fma.rn.f32 	%f225, %f224, %f53, %f202;
	ld.shared.f32 	%f226, [%r207+1272];
	fma.rn.f32 	%f227, %f226, %f54, %f205;
	ld.shared.f32 	%f228, [%r207+1256];
	fma.rn.f32 	%f229, %f228, %f55, %f208;
	ld.shared.f32 	%f230, [%r207+1276];
	fma.rn.f32 	%f231, %f230, %f56, %f211;
	ld.shared.f32 	%f232, [%r207+2480];
	fma.rn.f32 	%f233, %f232, %f57, %f213;
	st.local.f32 	[%rd24], %f233;
	ld.shared.f32 	%f234, [%r207+2500];
	fma.rn.f32 	%f235, %f234, %f58, %f215;
	st.local.f32 	[%rd24+160], %f235;
	ld.shared.f32 	%f236, [%r207+2484];
	fma.rn.f32 	%f237, %f236, %f59, %f217;
	st.local.f32 	[%rd24+4], %f237;
	ld.shared.f32 	%f238, [%r207+2504];
	fma.rn.f32 	%f239, %f238, %f60, %f219;
	st.local.f32 	[%rd24+164], %f239;
	ld.shared.f32 	%f240, [%r207+2488];
	fma.rn.f32 	%f241, %f240, %f61, %f221;
	st.local.f32 	[%rd24+8], %f241;
	ld.shared.f32 	%f242, [%r207+2508];
	fma.rn.f32 	%f243, %f242, %f62, %f223;
	st.local.f32 	[%rd24+168], %f243;
	ld.shared.f32 	%f244, [%r207+2492];
	fma.rn.f32 	%f245, %f244, %f63, %f225;
	st.local.f32 	[%rd24+12], %f245;
	ld.shared.f32 	%f246, [%r207+2512];
	fma.rn.f32 	%f247, %f246, %f64, %f227;
	st.local.f32 	[%rd24+172], %f247;
	ld.shared.f32 	%f248, [%r207+2496];
	fma.rn.f32 	%f249, %f248, %f65, %f229;
	st.local.f32 	[%rd24+16], %f249;
	ld.shared.f32 	%f250, [%r207+2516];
	fma.rn.f32 	%f251, %f250, %f66, %f231;
	st.local.f32 	[%rd24+176], %f251;
	add.s32 	%r272, %r272, 1;
	setp.ne.s32 	%p27, %r272, 8;
	@%p27 bra 	$L__BB1_30;
	bar.sync 	0;
	mov.b32 	%r273, 0;
$L__BB1_32:
	shl.b32 	%r210, %r273, 5;
	add.s32 	%r65, %r210, %r1;
	mul.lo.s32 	%r66, %r273, 112;
	mad.lo.s32 	%r275, %r273, 1120, %r2;
	add.s32 	%r278, %r275, 2;
	mad.lo.s32 	%r276, %r273, 26880, %r8;
	mov.b32 	%r279, 0;
	mov.u32 	%r274, %r2;
	mov.u32 	%r277, %r7;
$L__BB1_33:
	setp.gt.u32 	%p28, %r65, 292;
	mul.hi.u32 	%r212, %r277, -858993459;
	shr.u32 	%r76, %r212, 3;
	add.s32 	%r213, %r66, %r76;
	mul.hi.u32 	%r214, %r213, 138547333;
	sub.s32 	%r215, %r213, %r214;
	shr.u32 	%r216, %r215, 1;
	add.s32 	%r217, %r216, %r214;
	shr.u32 	%r77, %r217, 4;
	mul.hi.u32 	%r218, %r274, -858993459;
	shr.u32 	%r78, %r218, 3;
	add.s32 	%r219, %r66, %r78;
	mul.hi.u32 	%r220, %r219, 138547333;
	sub.s32 	%r221, %r219, %r220;
	shr.u32 	%r222, %r221, 1;
	add.s32 	%r223, %r222, %r220;
	shr.u32 	%r79, %r223, 4;
	setp.gt.u32 	%p29, %r275, 10229;
	or.pred  	%p30, %p29, %p28;
	@%p30 bra 	$L__BB1_37;
	setp.lt.u32 	%p31, %r275, 310;
	mov.f32 	%f411, 0f00000000;
	@%p31 bra 	$L__BB1_36;
	cvt.u16.u32 	%rs55, %r275;
	shr.u16 	%rs56, %rs55, 1;
	mul.hi.u16 	%rs57, %rs56, -11415;
	shr.u16 	%rs58, %rs57, 7;
	mul.wide.u16 	%r224, %rs58, 7680;
	add.s32 	%r225, %r276, %r224;
	mad.lo.s32 	%r226, %r79, -7440, %r225;
	mad.lo.s32 	%r227, %r78, 230, %r226;
	add.s32 	%r228, %r227, -7440;
	mul.wide.s32 	%rd25, %r228, 4;
	add.s64 	%rd26, %rd1, %rd25;
	ld.global.nc.f32 	%f411, [%rd26];
$L__BB1_36:
	cvt.u16.u32 	%rs59, %r275;
	shr.u16 	%rs60, %rs59, 1;
	mul.hi.u16 	%rs61, %rs60, -11415;
	shr.u16 	%rs62, %rs61, 7;
	mul.lo.s16 	%rs63, %rs62, 310;
	sub.s16 	%rs64, %rs59, %rs63;
	cvt.u32.u16 	%r229, %rs64;
	add.s32 	%r230, %r275, %r275;
	sub.s32 	%r231, %r230, %r229;
	mul.lo.s32 	%r232, %r79, 310;
	sub.s32 	%r233, %r231, %r232;
	shl.b32 	%r234, %r233, 2;
	mov.u32 	%r235, _ZZ17my_kernel_kernel0E18PaddedInput_shared;
	add.s32 	%r236, %r235, %r234;
	st.shared.f32 	[%r236], %f411;
$L__BB1_37:
	setp.ne.s32 	%p32, %r279, 34;
	@%p32 bra 	$L__BB1_49;
	add.s32 	%r273, %r273, 1;
	setp.ne.s32 	%p37, %r273, 10;
	@%p37 bra 	$L__BB1_32;
	setp.gt.u32 	%p38, %r1, 29;
	@%p38 bra 	$L__BB1_41;
	ld.global.nc.f32 	%f254, [%rd4+1920];
	st.shared.f32 	[%r34], %f254;
$L__BB1_41:
	bar.sync 	0;
	ld.shared.f32 	%f71, [_ZZ17my_kernel_kernel0E18placeholder_shared];
	ld.shared.f32 	%f72, [_ZZ17my_kernel_kernel0E18placeholder_shared+20];
	ld.shared.f32 	%f73, [_ZZ17my_kernel_kernel0E18placeholder_shared+4];
	ld.shared.f32 	%f74, [_ZZ17my_kernel_kernel0E18placeholder_shared+24];
	ld.shared.f32 	%f75, [_ZZ17my_kernel_kernel0E18placeholder_shared+8];
	ld.shared.f32 	%f76, [_ZZ17my_kernel_kernel0E18placeholder_shared+28];
	ld.shared.f32 	%f77, [_ZZ17my_kernel_kernel0E18placeholder_shared+12];
	ld.shared.f32 	%f78, [_ZZ17my_kernel_kernel0E18placeholder_shared+32];
	ld.shared.f32 	%f79, [_ZZ17my_kernel_kernel0E18placeholder_shared+16];
	ld.shared.f32 	%f80, [_ZZ17my_kernel_kernel0E18placeholder_shared+36];
	ld.shared.f32 	%f81, [_ZZ17my_kernel_kernel0E18placeholder_shared+40];
	ld.shared.f32 	%f82, [_ZZ17my_kernel_kernel0E18placeholder_shared+60];
	ld.shared.f32 	%f83, [_ZZ17my_kernel_kernel0E18placeholder_shared+44];
	ld.shared.f32 	%f84, [_ZZ17my_kernel_kernel0E18placeholder_shared+64];
	ld.shared.f32 	%f85, [_ZZ17my_kernel_kernel0E18placeholder_shared+48];
	ld.shared.f32 	%f86, [_ZZ17my_kernel_kernel0E18placeholder_shared+68];
	ld.shared.f32 	%f87, [_ZZ17my_kernel_kernel0E18placeholder_shared+52];
	ld.shared.f32 	%f88, [_ZZ17my_kernel_kernel0E18placeholder_shared+72];
	ld.shared.f32 	%f89, [_ZZ17my_kernel_kernel0E18placeholder_shared+56];
	ld.shared.f32 	%f90, [_ZZ17my_kernel_kernel0E18placeholder_shared+76];
	ld.shared.f32 	%f91, [_ZZ17my_kernel_kernel0E18placeholder_shared+80];
	ld.shared.f32 	%f92, [_ZZ17my_kernel_kernel0E18placeholder_shared+100];
	ld.shared.f32 	%f93, [_ZZ17my_kernel_kernel0E18placeholder_shared+84];
	ld.shared.f32 	%f94, [_ZZ17my_kernel_kernel0E18placeholder_shared+104];
	ld.shared.f32 	%f95, [_ZZ17my_kernel_kernel0E18placeholder_shared+88];
	ld.shared.f32 	%f96, [_ZZ17my_kernel_kernel0E18placeholder_shared+108];
	ld.shared.f32 	%f97, [_ZZ17my_kernel_kernel0E18placeholder_shared+92];
	ld.shared.f32 	%f98, [_ZZ17my_kernel_kernel0E18placeholder_shared+112];
	ld.shared.f32 	%f99, [_ZZ17my_kernel_kernel0E18placeholder_shared+96];
	ld.shared.f32 	%f100, [_ZZ17my_kernel_kernel0E18placeholder_shared+116];
	shl.b32 	%r252, %r5, 2;
	mad.lo.s32 	%r253, %r4, 2480, %r252;
	mov.u32 	%r254, _ZZ17my_kernel_kernel0E18PaddedInput_shared;
	add.s32 	%r82, %r254, %r253;
	mov.b32 	%r280, 1260;
$L__BB1_42:
	ld.local.f32 	%f255, [%rd33+-176];
	add.s32 	%r255, %r82, %r280;
	ld.shared.f32 	%f256, [%r255+-1260];
	fma.rn.f32 	%f257, %f256, %f71, %f255;
	ld.local.f32 	%f258, [%rd33+-16];
	ld.shared.f32 	%f259, [%r255+-1240];
	fma.rn.f32 	%f260, %f259, %f72, %f258;
	ld.local.f32 	%f261, [%rd33+-172];
	ld.shared.f32 	%f262, [%r255+-1256];
	fma.rn.f32 	%f263, %f262, %f73, %f261;
	ld.local.f32 	%f264, [%rd33+-12];
	ld.shared.f32 	%f265, [%r255+-1236];
	fma.rn.f32 	%f266, %f265, %f74, %f264;
	ld.local.f32 	%f267, [%rd33+-168];
	ld.shared.f32 	%f268, [%r255+-1252];
	fma.rn.f32 	%f269, %f268, %f75, %f267;
	ld.local.f32 	%f270, [%rd33+-8];
	ld.shared.f32 	%f271, [%r255+-1232];
	fma.rn.f32 	%f272, %f271, %f76, %f270;
	ld.local.f32 	%f273, [%rd33+-164];
	ld.shared.f32 	%f274, [%r255+-1248];
	fma.rn.f32 	%f275, %f274, %f77, %f273;
	ld.local.f32 	%f276, [%rd33+-4];
	ld.shared.f32 	%f277, [%r255+-1228];
	fma.rn.f32 	%f278, %f277, %f78, %f276;
	ld.local.f32 	%f279, [%rd33+-160];
	ld.shared.f32 	%f280, [%r255+-1244];
	fma.rn.f32 	%f281, %f280, %f79, %f279;
	ld.local.f32 	%f282, [%rd33];
	ld.shared.f32 	%f283, [%r255+-1224];
	fma.rn.f32 	%f284, %f283, %f80, %f282;
	ld.shared.f32 	%f285, [%r255+-20];
	fma.rn.f32 	%f286, %f285, %f81, %f257;
	ld.shared.f32 	%f287, [%r255];
	fma.rn.f32 	%f288, %f287, %f82, %f260;
	ld.shared.f32 	%f289, [%r255+-16];
	fma.rn.f32 	%f290, %f289, %f83, %f263;
	ld.shared.f32 	%f291, [%r255+4];
	fma.rn.f32 	%f292, %f291, %f84, %f266;
	ld.shared.f32 	%f293, [%r255+-12];
	fma.rn.f32 	%f294, %f293, %f85, %f269;
	ld.shared.f32 	%f295, [%r255+8];
	fma.rn.f32 	%f296, %f295, %f86, %f272;
	ld.shared.f32 	%f297, [%r255+-8];
	fma.rn.f32 	%f298, %f297, %f87, %f275;
	ld.shared.f32 	%f299, [%r255+12];
	fma.rn.f32 	%f300, %f299, %f88, %f278;
	ld.shared.f32 	%f301, [%r255+-4];
	fma.rn.f32 	%f302, %f301, %f89, %f281;
	ld.shared.f32 	%f303, [%r255+16];
	fma.rn.f32 	%f304, %f303, %f90, %f284;
	ld.shared.f32 	%f305, [%r255+1220];
	fma.rn.f32 	%f306, %f305, %f91, %f286;
	st.local.f32 	[%rd33+-176], %f306;
	ld.shared.f32 	%f307, [%r255+1240];
	fma.rn.f32 	%f308, %f307, %f92, %f288;
	st.local.f32 	[%rd33+-16], %f308;
	ld.shared.f32 	%f309, [%r255+1224];
	fma.rn.f32 	%f310, %f309, %f93, %f290;
	st.local.f32 	[%rd33+-172], %f310;
	ld.shared.f32 	%f311, [%r255+1244];
	fma.rn.f32 	%f312, %f311, %f94, %f292;
	st.local.f32 	[%rd33+-12], %f312;
	ld.shared.f32 	%f313, [%r255+1228];
	fma.rn.f32 	%f314, %f313, %f95, %f294;
	st.local.f32 	[%rd33+-168], %f314;
	ld.shared.f32 	%f315, [%r255+1248];
	fma.rn.f32 	%f316, %f315, %f96, %f296;
	st.local.f32 	[%rd33+-8], %f316;
	ld.shared.f32 	%f317, [%r255+1232];
	fma.rn.f32 	%f318, %f317, %f97, %f298;
	st.local.f32 	[%rd33+-164], %f318;
	ld.shared.f32 	%f319, [%r255+1252];
	fma.rn.f32 	%f320, %f319, %f98, %f300;
	st.local.f32 	[%rd33+-4], %f320;
	ld.shared.f32 	%f321, [%r255+1236];
	fma.rn.f32 	%f322, %f321, %f99, %f302;
	st.local.f32 	[%rd33+-160], %f322;
	ld.shared.f32 	%f323, [%r255+1256];
	fma.rn.f32 	%f324, %f323, %f100, %f304;
	st.local.f32 	[%rd33], %f324;
	add.s32 	%r280, %r280, 80;
	add.s64 	%rd33, %rd33, 20;
	setp.ne.s32 	%p39, %r280, 1900;
	@%p39 bra 	$L__BB1_42;
	ld.param.u64 	%rd32, [my_kernel_kernel0_param_2];
	cvta.to.global.u64 	%rd29, %rd32;
	mad.lo.s32 	%r256, %r1, 1920, %r3;
	ld.local.v4.f32 	{%f325, %f326, %f327, %f328}, [%rd2];
	mul.wide.u32 	%rd30, %r256, 4;
	add.s64 	%rd31, %rd29, %rd30;
	st.global.f32 	[%rd31], %f325;
	ld.local.v4.f32 	{%f329, %f330, %f331, %f332}, [%rd2+160];
	st.global.f32 	[%rd31+20], %f329;
	st.global.f32 	[%rd31+4], %f326;
	st.global.f32 	[%rd31+24], %f330;
	st.global.f32 	[%rd31+8], %f327;
	st.global.f32 	[%rd31+28], %f331;
	st.global.f32 	[%rd31+12], %f328;
	st.global.f32 	[%rd31+32], %f332;
	ld.local.v4.f32 	{%f333, %f334, %f335, %f336}, [%rd2+16];
	st.global.f32 	[%rd31+16], %f333;
	ld.local.v4.f32 	{%f337, %f338, %f339, %f340}, [%rd2+176];
	st.global.f32 	[%rd31+36], %f337;
	st.global.f32 	[%rd31+960], %f334;
	st.global.f32 	[%rd31+980], %f338;
	st.global.f32 	[%rd31+964], %f335;
	st.global.f32 	[%rd31+984], %f339;
	st.global.f32 	[%rd31+968], %f336;
	st.global.f32 	[%rd31+988], %f340;
	ld.local.v4.f32 	{%f341, %f342, %f343, %f344}, [%rd2+32];
	st.global.f32 	[%rd31+972], %f341;
	ld.local.v4.f32 	{%f345, %f346, %f347, %f348}, [%rd2+192];
	st.global.f32 	[%rd31+992], %f345;
	st.global.f32 	[%rd31+976], %f342;
	st.global.f32 	[%rd31+996], %f346;
	st.global.f32 	[%rd31+1920], %f343;
	st.global.f32 	[%rd31+1940], %f347;
	st.global.f32 	[%rd31+1924], %f344;
	st.global.f32 	[%rd31+1944], %f348;
	ld.local.v4.f32 	{%f349, %f350, %f351, %f352}, [%rd2+48];
	st.global.f32 	[%rd31+1928], %f349;
	ld.local.v4.f32 	{%f353, %f354, %f355, %f356}, [%rd2+208];
	st.global.f32 	[%rd31+1948], %f353;
	st.global.f32 	[%rd31+1932], %f350;
	st.global.f32 	[%rd31+1952], %f354;
	st.global.f32 	[%rd31+1936], %f351;
	st.global.f32 	[%rd31+1956], %f355;
	st.global.f32 	[%rd31+2880], %f352;
	st.global.f32 	[%rd31+2900], %f356;
	ld.local.v4.f32 	{%f357, %f358, %f359, %f360}, [%rd2+64];
	st.global.f32 	[%rd31+2884], %f357;
	ld.local.v4.f32 	{%f361, %f362, %f363, %f364}, [%rd2+224];
	st.global.f32 	[%rd31+2904], %f361;
	st.global.f32 	[%rd31+2888], %f358;
	st.global.f32 	[%rd31+2908], %f362;
	st.global.f32 	[%rd31+2892], %f359;
	st.global.f32 	[%rd31+2912], %f363;
	st.global.f32 	[%rd31+2896], %f360;
	st.global.f32 	[%rd31+2916], %f364;
	ld.local.v4.f32 	{%f365, %f366, %f367, %f368}, [%rd2+80];
	st.global.f32 	[%rd31+3840], %f365;
	ld.local.v4.f32 	{%f369, %f370, %f371, %f372}, [%rd2+240];
	st.global.f32 	[%rd31+3860], %f369;
	st.global.f32 	[%rd31+3844], %f366;
	st.global.f32 	[%rd31+3864], %f370;
	st.global.f32 	[%rd31+3848], %f367;
	st.global.f32 	[%rd31+3868], %f371;
	st.global.f32 	[%rd31+3852], %f368;
	st.global.f32 	[%rd31+3872], %f372;
	ld.local.v4.f32 	{%f373, %f374, %f375, %f376}, [%rd2+96];
	st.global.f32 	[%rd31+3856], %f373;
	ld.local.v4.f32 	{%f377, %f378, %f379, %f380}, [%rd2+256];
	st.global.f32 	[%rd31+3876], %f377;
	st.global.f32 	[%rd31+4800], %f374;
	st.global.f32 	[%rd31+4820], %f378;
	st.global.f32 	[%rd31+4804], %f375;
	st.global.f32 	[%rd31+4824], %f379;
	st.global.f32 	[%rd31+4808], %f376;
	st.global.f32 	[%rd31+4828], %f380;
	ld.local.v4.f32 	{%f381, %f382, %f383, %f384}, [%rd2+112];
	st.global.f32 	[%rd31+4812], %f381;
	ld.local.v4.f32 	{%f385, %f386, %f387, %f388}, [%rd2+272];
	st.global.f32 	[%rd31+4832], %f385;
	st.global.f32 	[%rd31+4816], %f382;
	st.global.f32 	[%rd31+4836], %f386;
	st.global.f32 	[%rd31+5760], %f383;
	st.global.f32 	[%rd31+5780], %f387;
	st.global.f32 	[%rd31+5764], %f384;
	st.global.f32 	[%rd31+5784], %f388;
	ld.local.v4.f32 	{%f389, %f390, %f391, %f392}, [%rd2+128];
	st.global.f32 	[%rd31+5768], %f389;
	ld.local.v4.f32 	{%f393, %f394, %f395, %f396}, [%rd2+288];
	st.global.f32 	[%rd31+5788], %f393;
	st.global.f32 	[%rd31+5772], %f390;
	st.global.f32 	[%rd31+5792], %f394;
	st.global.f32 	[%rd31+5776], %f391;
	st.global.f32 	[%rd31+5796], %f395;
	st.global.f32 	[%rd31+6720], %f392;
	st.global.f32 	[%rd31+6740], %f396;
	ld.local.v4.f32 	{%f397, %f398, %f399, %f400}, [%rd2+144];
	st.global.f32 	[%rd31+6724], %f397;
	ld.local.v4.f32 	{%f401, %f402, %f403, %f404}, [%rd2+304];
	st.global.f32 	[%rd31+6744], %f401;
	st.global.f32 	[%rd31+6728], %f398;
	st.global.f32 	[%rd31+6748], %f402;
	st.global.f32 	[%rd31+6732], %f399;
	st.global.f32 	[%rd31+6752], %f403;
	st.global.f32 	[%rd31+6736], %f400;
	st.global.f32 	[%rd31+6756], %f404;
	ret;
$L__BB1_44:
	setp.gt.u32 	%p21, %r38, 292;
	add.s32 	%r57, %r267, 1;
	setp.gt.u32 	%p22, %r57, 10229;
	or.pred  	%p23, %p22, %p21;
	@%p23 bra 	$L__BB1_48;
	setp.lt.u32 	%p24, %r57, 310;
	mov.f32 	%f410, 0f00000000;
	@%p24 bra 	$L__BB1_47;
	cvt.u16.u32 	%rs45, %r57;
	shr.u16 	%rs46, %rs45, 1;
	mul.hi.u16 	%rs47, %rs46, -11415;
	shr.u16 	%rs48, %rs47, 7;
	mul.wide.u16 	%r188, %rs48, 7680;
	add.s32 	%r189, %r268, %r188;
	mad.lo.s32 	%r190, %r50, -7440, %r189;
	mad.lo.s32 	%r191, %r49, 230, %r190;
	add.s32 	%r192, %r191, -7679;
	mul.wide.s32 	%rd21, %r192, 4;
	add.s64 	%rd22, %rd1, %rd21;
	ld.global.nc.f32 	%f410, [%rd22];
$L__BB1_47:
	cvt.u16.u32 	%rs49, %r57;
	shr.u16 	%rs50, %rs49, 1;
	mul.hi.u16 	%rs51, %rs50, -11415;
	shr.u16 	%rs52, %rs51, 7;
	mul.lo.s16 	%rs53, %rs52, 310;
	sub.s16 	%rs54, %rs49, %rs53;
	cvt.u32.u16 	%r193, %rs54;
	add.s32 	%r194, %r267, %r270;
	sub.s32 	%r195, %r194, %r193;
	mul.lo.s32 	%r196, %r50, 310;
	sub.s32 	%r197, %r195, %r196;
	shl.b32 	%r198, %r197, 2;
	mov.u32 	%r199, _ZZ17my_kernel_kernel0E18PaddedInput_shared;
	add.s32 	%r200, %r199, %r198;
	st.shared.f32 	[%r200], %f410;
$L__BB1_48:
	add.s32 	%r271, %r271, 2;
	add.s32 	%r270, %r270, 2;
	add.s32 	%r269, %r269, 2;
	add.s32 	%r268, %r268, 2;
	add.s32 	%r267, %r267, 2;
	add.s32 	%r266, %r266, 2;
	bra.uni 	$L__BB1_21;
$L__BB1_49:
	setp.gt.u32 	%p33, %r65, 292;
	add.s32 	%r85, %r275, 1;
	setp.gt.u32 	%p34, %r85, 10229;
	or.pred  	%p35, %p34, %p33;
	@%p35 bra 	$L__BB1_53;
	setp.lt.u32 	%p36, %r85, 310;
	mov.f32 	%f412, 0f00000000;
	@%p36 bra 	$L__BB1_52;
	cvt.u16.u32 	%rs65, %r85;
	shr.u16 	%rs66, %rs65, 1;
	mul.hi.u16 	%rs67, %rs66, -11415;
	shr.u16 	%rs68, %rs67, 7;
	mul.wide.u16 	%r238, %rs68, 7680;
	add.s32 	%r239, %r276, %r238;
	mad.lo.s32 	%r240, %r77, -7440, %r239;
	mad.lo.s32 	%r241, %r76, 230, %r240;
	add.s32 	%r242, %r241, -7439;
	mul.wide.s32 	%rd27, %r242, 4;
	add.s64 	%rd28, %rd1, %rd27;
	ld.global.nc.f32 	%f412, [%rd28];
$L__BB1_52:
	cvt.u16.u32 	%rs69, %r85;
	shr.u16 	%rs70, %rs69, 1;
	mul.hi.u16 	%rs71, %rs70, -11415;
	shr.u16 	%rs72, %rs71, 7;
	mul.lo.s16 	%rs73, %rs72, 310;
	sub.s16 	%rs74, %rs69, %rs73;
	cvt.u32.u16 	%r243, %rs74;
	add.s32 	%r244, %r275, %r278;
	sub.s32 	%r245, %r244, %r243;
	mul.lo.s32 	%r246, %r77, 310;
	sub.s32 	%r247, %r245, %r246;
	shl.b32 	%r248, %r247, 2;
	mov.u32 	%r249, _ZZ17my_kernel_kernel0E18PaddedInput_shared;
	add.s32 	%r250, %r249, %r248;
	st.shared.f32 	[%r250], %f412;
$L__BB1_53:
	add.s32 	%r279, %r279, 2;
	add.s32 	%r278, %r278, 2;
	add.s32 	%r277, %r277, 2;
	add.s32 	%r276, %r276, 2;
	add.s32 	%r275, %r275, 2;
	add.s32 	%r274, %r274, 2;
	bra.uni 	$L__BB1_33;

}


// ===== COMPILED SASS (sm_100) =====

	.target	sm_100

	.elftype	@"ET_EXEC"


//--------------------- .note.nv.tkinfo           --------------------------
	.section	.note.nv.tkinfo,"",@"SHT_NOTE"
	.sectionflags	@"SHF_NOTE_NV_TKINFO"
	.tkinfo
        /*0018*/ 	.word	0x00000002
        /*0030*/ 	.string	""
        /*0030*/ 	.string	"ptxas"
        /*0030*/ 	.string	"Cuda compilation tools, release 13.0, V13.0.88"
        /*0030*/ 	.string	"Build cuda_13.0.r13.0/compiler.36424714_0"
        /*0030*/ 	.string	"-arch sm_100 -m 64 "



//--------------------- .note.nv.cuinfo           --------------------------
	.section	.note.nv.cuinfo,"",@"SHT_NOTE"
	.sectionflags	@"SHF_NOTE_NV_CUINFO"
        /*0018*/ 	.short	0x0002
        /*001a*/ 	.short	0x0064
        /*001c*/ 	.short	0x0082
	.zero		2


//--------------------- .nv.info                  --------------------------
	.section	.nv.info,"",@"SHT_CUDA_INFO"
	.align	4


	//----- nvinfo : EIATTR_REGCOUNT
	.align		4
        /*0000*/ 	.byte	0x04, 0x2f
        /*0002*/ 	.short	(.L_1 - .L_0)
	.align		4
.L_0:
        /*0004*/ 	.word	index@(my_kernel_kernel1)
        /*0008*/ 	.word	0x0000000e


	//----- nvinfo : EIATTR_FRAME_SIZE
	.align		4
.L_1:
        /*000c*/ 	.byte	0x04, 0x11
        /*000e*/ 	.short	(.L_3 - .L_2)
	.align		4
.L_2:
        /*0010*/ 	.word	index@(my_kernel_kernel1)
        /*0014*/ 	.word	0x00000000


	//----- nvinfo : EIATTR_REGCOUNT
	.align		4
.L_3:
        /*0018*/ 	.byte	0x04, 0x2f
        /*001a*/ 	.short	(.L_5 - .L_4)
	.align		4
.L_4:
        /*001c*/ 	.word	index@(my_kernel_kernel0)
        /*0020*/ 	.word	0x0000003e


	//----- nvinfo : EIATTR_FRAME_SIZE
	.align		4
.L_5:
        /*0024*/ 	.byte	0x04, 0x11
        /*0026*/ 	.short	(.L_7 - .L_6)
	.align		4
.L_6:
        /*0028*/ 	.word	index@(my_kernel_kernel0)
        /*002c*/ 	.word	0x00000140


	//----- nvinfo : EIATTR_MIN_STACK_SIZE
	.align		4
.L_7:
        /*0030*/ 	.byte	0x04, 0x12
        /*0032*/ 	.short	(.L_9 - .L_8)
	.align		4
.L_8:
        /*0034*/ 	.word	index@(my_kernel_kernel0)
        /*0038*/ 	.word	0x00000140


	//----- nvinfo : EIATTR_MIN_STACK_SIZE
	.align		4
.L_9:
        /*003c*/ 	.byte	0x04, 0x12
        /*003e*/ 	.short	(.L_11 - .L_10)
	.align		4
.L_10:
        /*0040*/ 	.word	index@(my_kernel_kernel1)
        /*0044*/ 	.word	0x00000000
.L_11:


//--------------------- .nv.compat                --------------------------
	.section	.nv.compat,"",@"SHT_CUDA_COMPAT_INFO"
	.align	4
        /*0000*/ 	.byte	0x02, 0x09, 0x00, 0x00, 0x02, 0x02, 0x01, 0x00, 0x02, 0x05, 0x05, 0x00, 0x03, 0x07, 0x01, 0x01
        /*0010*/ 	.byte	0x02, 0x03, 0x00, 0x00, 0x02, 0x06, 0x01, 0x00, 0x04, 0x0b, 0x08, 0x00, 0x09, 0x00, 0x00, 0x00
        /*0020*/ 	.byte	0x00, 0x00, 0x00, 0x00


//--------------------- .nv.info.my_kernel_kernel0 --------------------------
	.section	.nv.info.my_kernel_kernel0,"",@"SHT_CUDA_INFO"
	.sectionflags	@""
	.align	4


	//----- nvinfo : EIATTR_CUDA_API_VERSION
	.align		4
        /*0000*/ 	.byte	0x04, 0x37
        /*0002*/ 	.short	(.L_13 - .L_12)
.L_12:
        /*0004*/ 	.word	0x00000082


	//----- nvinfo : EIATTR_KPARAM_INFO
	.align		4
.L_13:
        /*0008*/ 	.byte	0x04, 0x17
        /*000a*/ 	.short	(.L_15 - .L_14)
.L_14:
        /*000c*/ 	.word	0x00000000
        /*0010*/ 	.short	0x0002
        /*0012*/ 	.short	0x0010
        /*0014*/ 	.byte	0x00, 0xf5, 0x21, 0x00


	//----- nvinfo : EIATTR_KPARAM_INFO
	.align		4
.L_15:
        /*0018*/ 	.byte	0x04, 0x17
        /*001a*/ 	.short	(.L_17 - .L_16)
.L_16:
        /*001c*/ 	.word	0x00000000
        /*0020*/ 	.short	0x0001
        /*0022*/ 	.short	0x0008
        /*0024*/ 	.byte	0x00, 0xf5, 0x21, 0x00


	//----- nvinfo : EIATTR_KPARAM_INFO
	.align		4
.L_17:
        /*0028*/ 	.byte	0x04, 0x17
        /*002a*/ 	.short	(.L_19 - .L_18)
.L_18:
        /*002c*/ 	.word	0x00000000
        /*0030*/ 	.short	0x0000
        /*0032*/ 	.short	0x0000
        /*0034*/ 	.byte	0x00, 0xf5, 0x21, 0x00


	//----- nvinfo : EIATTR_SPARSE_MMA_MASK
	.align		4
.L_19:
        /*0038*/ 	.byte	0x03, 0x50
        /*003a*/ 	.short	0x0000


	//----- nvinfo : EIATTR_MAXREG_COUNT
	.align		4
        /*003c*/ 	.byte	0x03, 0x1b
        /*003e*/ 	.short	0x00ff


	//----- nvinfo : EIATTR_NUM_BARRIERS
	.align		4
        /*0040*/ 	.byte	0x02, 0x4c
        /*0042*/ 	.byte	0x01
	.zero		1


	//----- nvinfo : EIATTR_MERCURY_ISA_VERSION
	.align		4
        /*0044*/ 	.byte	0x03, 0x5f
        /*0046*/ 	.short	0x0101


	//----- nvinfo : EIATTR_VRC_CTA_INIT_COUNT
	.align		4
        /*0048*/ 	.byte	0x02, 0x4a
	.zero		1
	.zero		1


	//----- nvinfo : EIATTR_EXIT_INSTR_OFFSETS
	.align		4
        /*004c*/ 	.byte	0x04, 0x1c
        /*004e*/ 	.short	(.L_21 - .L_20)


	//   ....[0]....
.L_20:
        /*0050*/ 	.word	0x000032c0


	//----- nvinfo : EIATTR_CRS_STACK_SIZE
	.align		4
.L_21:
        /*0054*/ 	.byte	0x04, 0x1e
        /*0056*/ 	.short	(.L_23 - .L_22)
.L_22:
        /*0058*/ 	.word	0x00000000


	//----- nvinfo : EIATTR_CBANK_PARAM_SIZE
	.align		4
.L_23:
        /*005c*/ 	.byte	0x03, 0x19
        /*005e*/ 	.short	0x0018


	//----- nvinfo : EIATTR_PARAM_CBANK
	.align		4
        /*0060*/ 	.byte	0x04, 0x0a
        /*0062*/ 	.short	(.L_25 - .L_24)
	.align		4
.L_24:
        /*0064*/ 	.word	index@(.nv.constant0.my_kernel_kernel0)
        /*0068*/ 	.short	0x0380
        /*006a*/ 	.short	0x0018


	//----- nvinfo : EIATTR_SW_WAR
	.align		4
.L_25:
        /*006c*/ 	.byte	0x04, 0x36
        /*006e*/ 	.short	(.L_27 - .L_26)
.L_26:
        /*0070*/ 	.word	0x00000008
.L_27:


//--------------------- .nv.info.my_kernel_kernel1 --------------------------
	.section	.nv.info.my_kernel_kernel1,"",@"SHT_CUDA_INFO"
	.sectionflags	@""
	.align	4


	//----- nvinfo : EIATTR_CUDA_API_VERSION
	.align		4
        /*0000*/ 	.byte	0x04, 0x37
        /*0002*/ 	.short	(.L_29 - .L_28)
.L_28:
        /*0004*/ 	.word	0x00000082


	//----- nvinfo : EIATTR_KPARAM_INFO
	.align		4
.L_29:
        /*0008*/ 	.byte	0x04, 0x17
        /*000a*/ 	.short	(.L_31 - .L_30)
.L_30:
        /*000c*/ 	.word	0x00000000
        /*0010*/ 	.short	0x0002
        /*0012*/ 	.short	0x0010
        /*0014*/ 	.byte	0x00, 0xf5, 0x21, 0x00


	//----- nvinfo : EIATTR_KPARAM_INFO
	.align		4
.L_31:
        /*0018*/ 	.byte	0x04, 0x17
        /*001a*/ 	.short	(.L_33 - .L_32)
.L_32:
        /*001c*/ 	.word	0x00000000
        /*0020*/ 	.short	0x0001
        /*0022*/ 	.short	0x0008
        /*0024*/ 	.byte	0x00, 0xf5, 0x21, 0x00


	//----- nvinfo : EIATTR_KPARAM_INFO
	.align		4
.L_33:
        /*0028*/ 	.byte	0x04, 0x17
        /*002a*/ 	.short	(.L_35 - .L_34)
.L_34:
        /*002c*/ 	.word	0x00000000
        /*0030*/ 	.short	0x0000
        /*0032*/ 	.short	0x0000
        /*0034*/ 	.byte	0x00, 0xf5, 0x21, 0x00


	//----- nvinfo : EIATTR_SPARSE_MMA_MASK
	.align		4
.L_35:
        /*0038*/ 	.byte	0x03, 0x50
        /*003a*/ 	.short	0x0000


	//----- nvinfo : EIATTR_MAXREG_COUNT
	.align		4
        /*003c*/ 	.byte	0x03, 0x1b
        /*003e*/ 	.short	0x00ff


	//----- nvinfo : EIATTR_MERCURY_ISA_VERSION
	.align		4
        /*0040*/ 	.byte	0x03, 0x5f
        /*0042*/ 	.short	0x0101


	//----- nvinfo : EIATTR_VRC_CTA_INIT_COUNT
	.align		4
        /*0044*/ 	.byte	0x02, 0x4a
	.zero		1
	.zero		1


	//----- nvinfo : EIATTR_EXIT_INSTR_OFFSETS
	.align		4
        /*0048*/ 	.byte	0x04, 0x1c
        /*004a*/ 	.short	(.L_37 - .L_36)


	//   ....[0]....
.L_36:
        /*004c*/ 	.word	0x00000150


	//----- nvinfo : EIATTR_CBANK_PARAM_SIZE
	.align		4
.L_37:
        /*0050*/ 	.byte	0x03, 0x19
        /*0052*/ 	.short	0x0018


	//----- nvinfo : EIATTR_PARAM_CBANK
	.align		4
        /*0054*/ 	.byte	0x04, 0x0a
        /*0056*/ 	.short	(.L_39 - .L_38)
	.align		4
.L_38:
        /*0058*/ 	.word	index@(.nv.constant0.my_kernel_kernel1)
        /*005c*/ 	.short	0x0380
        /*005e*/ 	.short	0x0018


	//----- nvinfo : EIATTR_SW_WAR
	.align		4
.L_39:
        /*0060*/ 	.byte	0x04, 0x36
        /*0062*/ 	.short	(.L_41 - .L_40)
.L_40:
        /*0064*/ 	.word	0x00000008
.L_41:


//--------------------- .nv.callgraph             --------------------------
	.section	.nv.callgraph,"",@"SHT_CUDA_CALLGRAPH"
	.align	4
	.sectionentsize	8
	.align		4
        /*0000*/ 	.word	0x00000000
	.align		4
        /*0004*/ 	.word	0xffffffff
	.align		4
        /*0008*/ 	.word	0x00000000
	.align		4
        /*000c*/ 	.word	0xfffffffe
	.align		4
        /*0010*/ 	.word	0x00000000
	.align		4
        /*0014*/ 	.word	0xfffffffd
	.align		4
        /*0018*/ 	.word	0x00000000
	.align		4
        /*001c*/ 	.word	0xfffffffc


//--------------------- .text.my_kernel_kernel0   --------------------------
	.section	.text.my_kernel_kernel0,"ax",@progbits
	.align	128
        .global         my_kernel_kernel0
        .type           my_kernel_kernel0,@function
        .size           my_kernel_kernel0,(.L_x_28 - my_kernel_kernel0)
        .other          my_kernel_kernel0,@"STO_CUDA_ENTRY STV_DEFAULT"
my_kernel_kernel0:
.text.my_kernel_kernel0:
[----:B------:R-:W0:Y:S01]  /*0000*/  LDC R1, c[0x0][0x37c] ;  /* 0x0000df00ff017b82 */ /* 0x000e220000000800 */
[----:B------:R-:W1:Y:S07]  /*0010*/  S2R R5, SR_TID.X ;  /* 0x0000000000057919 */ /* 0x000e6e0000002100 */
[----:B------:R-:W2:Y:S01]  /*0020*/  S2UR UR5, SR_CTAID.X ;  /* 0x00000000000579c3 */ /* 0x000ea20000002500 */
[----:B0-----:R-:W-:Y:S01]  /*0030*/  IADD3 R1, PT, PT, R1, -0x140, RZ ;  /* 0xfffffec001017810 */ /* 0x001fe20007ffe0ff */
[----:B------:R-:W-:-:S06]  /*0040*/  HFMA2 R4, -RZ, RZ, 0, 2.086162567138671875e-06 ;  /* 0x00000023ff047431 */ /* 0x000fcc00000001ff */
[----:B------:R-:W-:Y:S01]  /*0050*/  BAR.SYNC.DEFER_BLOCKING 0x0 ;  /* 0x0000000000007b1d */ /* 0x000fe20000010000 */
[----:B------:R-:W-:Y:S01]  /*0060*/  IMAD.MOV.U32 R6, RZ, RZ, RZ ;  /* 0x000000ffff067224 */ /* 0x000fe200078e00ff */
[C---:B------:R-:W-:Y:S02]  /*0070*/  R2UR UR8, R1.reuse ;  /* 0x00000000010872ca */ /* 0x040fe400000e0000 */
[----:B------:R-:W-:Y:S02]  /*0080*/  R2UR UR12, R1 ;  /* 0x00000000010c72ca */ /* 0x000fe400000e0000 */
[----:B------:R-:W0:Y:S01]  /*0090*/  LDCU.64 UR10, c[0x0][0x358] ;  /* 0x00006b00ff0a77ac */ /* 0x000e220008000a00 */
[----:B------:R3:W-:Y:S04]  /*00a0*/  STL.128 [R1], RZ ;  /* 0x000000ff01007387 */ /* 0x0007e80000100c00 */
[----:B------:R3:W-:Y:S04]  /*00b0*/  STL.128 [R1+0xa0], RZ ;  /* 0x0000a0ff01007387 */ /* 0x0007e80000100c00 */
[----:B------:R-:W-:Y:S01]  /*00c0*/  UIADD3 UR8, UPT, UPT, UR8, 0xb0, URZ ;  /* 0x000000b008087890 */ /* 0x000fe2000fffe0ff */
[----:B------:R3:W-:Y:S04]  /*00d0*/  STL.128 [R1+0x10], RZ ;  /* 0x000010ff01007387 */ /* 0x0007e80000100c00 */
[----:B------:R3:W-:Y:S01]  /*00e0*/  STL.128 [R1+0xb0], RZ ;  /* 0x0000b0ff01007387 */ /* 0x0007e20000100c00 */
[----:B--2---:R-:W-:-:S03]  /*00f0*/  UIMAD UR5, UR5, 0xa, URZ ;  /* 0x0000000a050578a4 */ /* 0x004fc6000f8e02ff */
[----:B------:R3:W-:Y:S04]  /*0100*/  STL.128 [R1+0x20], RZ ;  /* 0x000020ff01007387 */ /* 0x0007e80000100c00 */
[----:B------:R3:W-:Y:S01]  /*0110*/  STL.128 [R1+0xc0], RZ ;  /* 0x0000c0ff01007387 */ /* 0x0007e20000100c00 */
[C---:B-1----:R-:W-:Y:S01]  /*0120*/  PRMT R3, R5.reuse, 0x9910, RZ ;  /* 0x0000991005037816 */ /* 0x042fe200000000ff */
[C---:B------:R-:W-:Y:S01]  /*0130*/  IMAD R0, R5.reuse, 0x23, RZ ;  /* 0x0000002305007824 */ /* 0x040fe200078e02ff */
[----:B------:R-:W-:Y:S01]  /*0140*/  LOP3.LUT R2, R5, 0x1, RZ, 0xc0, !PT ;  /* 0x0000000105027812 */ /* 0x000fe200078ec0ff */
[----:B------:R3:W-:Y:S02]  /*0150*/  STL.128 [R1+0x30], RZ ;  /* 0x000030ff01007387 */ /* 0x0007e40000100c00 */
[----:B------:R-:W-:Y:S01]  /*0160*/  IMAD R4, R3, R4, 0x1 ;  /* 0x0000000103047424 */ /* 0x000fe200078e0204 */
[----:B------:R-:W-:Y:S01]  /*0170*/  ISETP.NE.U32.AND P1, PT, R2, 0x1, PT ;  /* 0x000000010200780c */ /* 0x000fe20003f25070 */
[----:B------:R3:W-:Y:S01]  /*0180*/  STL.128 [R1+0xd0], RZ ;  /* 0x0000d0ff01007387 */ /* 0x0007e20000100c00 */
[C---:B------:R-:W-:Y:S01]  /*0190*/  IADD3 R7, PT, PT, R0.reuse, 0x2, RZ ;  /* 0x0000000200077810 */ /* 0x040fe20007ffe0ff */
[C---:B------:R-:W-:Y:S01]  /*01a0*/  VIADD R9, R0.reuse, UR5 ;  /* 0x0000000500097c36 */ /* 0x040fe20008000000 */
[----:B------:R-:W-:Y:S01]  /*01b0*/  IADD3 R8, PT, PT, R0, 0x1, RZ ;  /* 0x0000000100087810 */ /* 0x000fe20007ffe0ff */
[----:B------:R3:W-:Y:S04]  /*01c0*/  STL.128 [R1+0x40], RZ ;  /* 0x000040ff01007387 */ /* 0x0007e80000100c00 */
        /* <DEDUP_REMOVED lines=10> */
[----:B0-----:R3:W-:Y:S02]  /*0270*/  STL.128 [R1+0x130], RZ ;  /* 0x000130ff01007387 */ /* 0x0017e40000100c00 */
.L_x_8:
[----:B0-----:R-:W0:Y:S01]  /*0280*/  LDC.64 R2, c[0x0][0x380] ;  /* 0x0000e000ff027b82 */ /* 0x001e220000000a00 */
[C---:B------:R-:W-:Y:S01]  /*0290*/  LEA R22, R6.reuse, R5, 0x5 ;  /* 0x0000000506167211 */ /* 0x040fe200078e28ff */
[----:B------:R-:W-:Y:S01]  /*02a0*/  IMAD R10, R6, 0x70, RZ ;  /* 0x00000070060a7824 */ /* 0x000fe200078e02ff */
[----:B------:R-:W-:Y:S01]  /*02b0*/  PRMT R14, R4, 0x7610, R14 ;  /* 0x00007610040e7816 */ /* 0x000fe2000000000e */
[----:B------:R-:W-:Y:S01]  /*02c0*/  IMAD R11, R6, 0x460, R7 ;  /* 0x00000460060b7824 */ /* 0x000fe200078e0207 */
[----:B------:R-:W-:Y:S01]  /*02d0*/  ISETP.GT.U32.AND P2, PT, R22, 0x124, PT ;  /* 0x000001241600780c */ /* 0x000fe20003f44070 */
[C---:B------:R-:W-:Y:S01]  /*02e0*/  IMAD R12, R6.reuse, 0x6900, R9 ;  /* 0x00006900060c7824 */ /* 0x040fe200078e0209 */
[----:B------:R-:W-:Y:S01]  /*02f0*/  IADD3 R6, PT, PT, R6, 0x1, RZ ;  /* 0x0000000106067810 */ /* 0x000fe20007ffe0ff */
[----:B------:R-:W-:Y:S01]  /*0300*/  IMAD.MOV.U32 R13, RZ, RZ, R0 ;  /* 0x000000ffff0d7224 */ /* 0x000fe200078e0000 */
[----:B------:R-:W-:Y:S01]  /*0310*/  MOV R15, R8 ;  /* 0x00000008000f7202 */ /* 0x000fe20000000f00 */
[----:B------:R-:W-:Y:S01]  /*0320*/  UMOV UR4, URZ ;  /* 0x000000ff00047c82 */ /* 0x000fe20008000000 */
[----:B------:R-:W-:-:S02]  /*0330*/  ISETP.NE.AND P3, PT, R6, 0xa, PT ;  /* 0x0000000a0600780c */ /* 0x000fc40003f65270 */
[----:B-12---:R-:W-:-:S11]  /*0340*/  IADD3 R16, PT, PT, R11, -0x2, RZ ;  /* 0xfffffffe0b107810 */ /* 0x006fd60007ffe0ff */
.L_x_7:
[----:B----4-:R-:W-:Y:S01]  /*0350*/  IMAD.HI.U32 R17, R15, -0x33333333, RZ ;  /* 0xcccccccd0f117827 */ /* 0x010fe200078e00ff */
[----:B------:R-:W-:Y:S01]  /*0360*/  ISETP.GT.U32.OR P0, PT, R16, 0x27f5, P2 ;  /* 0x000027f51000780c */ /* 0x000fe20001704470 */
[----:B------:R-:W-:Y:S02]  /*0370*/  BSSY.RECONVERGENT B0, `(.L_x_0) ;  /* 0x0000038000007945 */ /* 0x000fe40003800200 */
[----:B------:R-:W-:Y:S01]  /*0380*/  IMAD.HI.U32 R18, R13, -0x33333333, RZ ;  /* 0xcccccccd0d127827 */ /* 0x000fe200078e00ff */
[----:B------:R-:W-:-:S04]  /*0390*/  SHF.R.U32.HI R17, RZ, 0x3, R17 ;  /* 0x00000003ff117819 */ /* 0x000fc80000011611 */
[----:B------:R-:W-:Y:S01]  /*03a0*/  SHF.R.U32.HI R24, RZ, 0x3, R18 ;  /* 0x00000003ff187819 */ /* 0x000fe20000011612 */
[----:B------:R-:W-:-:S03]  /*03b0*/  IMAD.IADD R18, R10, 0x1, R17 ;  /* 0x000000010a127824 */ /* 0x000fc600078e0211 */
[----:B--2---:R-:W-:Y:S01]  /*03c0*/  IADD3 R20, PT, PT, R10, R24, RZ ;  /* 0x000000180a147210 */ /* 0x004fe20007ffe0ff */
[----:B------:R-:W-:-:S04]  /*03d0*/  IMAD.HI.U32 R19, R18, 0x8421085, RZ ;  /* 0x0842108512137827 */ /* 0x000fc800078e00ff */
[----:B-1----:R-:W-:Y:S01]  /*03e0*/  IMAD.HI.U32 R21, R20, 0x8421085, RZ ;  /* 0x0842108514157827 */ /* 0x002fe200078e00ff */
[----:B------:R-:W-:-:S03]  /*03f0*/  IADD3 R18, PT, PT, R18, -R19, RZ ;  /* 0x8000001312127210 */ /* 0x000fc60007ffe0ff */
[----:B------:R-:W-:Y:S01]  /*0400*/  IMAD.IADD R20, R20, 0x1, -R21 ;  /* 0x0000000114147824 */ /* 0x000fe200078e0a15 */
[----:B------:R-:W-:-:S04]  /*0410*/  LEA.HI R18, R18, R19, RZ, 0x1f ;  /* 0x0000001312127211 */ /* 0x000fc800078ff8ff */
[----:B------:R-:W-:Y:S02]  /*0420*/  LEA.HI R20, R20, R21, RZ, 0x1f ;  /* 0x0000001514147211 */ /* 0x000fe400078ff8ff */
[----:B------:R-:W-:Y:S01]  /*0430*/  SHF.R.U32.HI R18, RZ, 0x4, R18 ;  /* 0x00000004ff127819 */ /* 0x000fe20000011612 */
[----:B------:R-:W-:Y:S06]  /*0440*/  @P0 BRA `(.L_x_1) ;  /* 0x0000000000a80947 */ /* 0x000fec0003800000 */
[C---:B------:R-:W-:Y:S01]  /*0450*/  LOP3.LUT R19, R16.reuse, 0xffff, RZ, 0xc0, !PT ;  /* 0x0000ffff10137812 */ /* 0x040fe200078ec0ff */
[----:B------:R-:W-:Y:S01]  /*0460*/  BSSY.RECONVERGENT B1, `(.L_x_2) ;  /* 0x000001c000017945 */ /* 0x000fe20003800200 */
[----:B------:R-:W-:Y:S02]  /*0470*/  ISETP.GE.U32.AND P0, PT, R16, 0x136, PT ;  /* 0x000001361000780c */ /* 0x000fe40003f06070 */
[----:B------:R-:W-:Y:S02]  /*0480*/  SHF.R.U32.HI R19, RZ, 0x1, R19 ;  /* 0x00000001ff137819 */ /* 0x000fe40000011613 */
[----:B------:R-:W-:Y:S02]  /*0490*/  SHF.R.U32.HI R26, RZ, 0x4, R20 ;  /* 0x00000004ff1a7819 */ /* 0x000fe40000011614 */
[----:B------:R-:W-:Y:S02]  /*04a0*/  LOP3.LUT R19, R19, 0xffff, RZ, 0xc0, !PT ;  /* 0x0000ffff13137812 */ /* 0x000fe400078ec0ff */
[----:B------:R-:W-:-:S03]  /*04b0*/  MOV R20, RZ ;  /* 0x000000ff00147202 */ /* 0x000fc60000000f00 */
[----:B------:R-:W-:-:S05]  /*04c0*/  IMAD R19, R19, 0xd369, RZ ;  /* 0x0000d36913137824 */ /* 0x000fca00078e02ff */
[----:B------:R-:W-:-:S04]  /*04d0*/  SHF.R.U32.HI R19, RZ, 0x17, R19 ;  /* 0x00000017ff137819 */ /* 0x000fc80000011613 */
[----:B------:R-:W-:Y:S01]  /*04e0*/  PRMT R23, R19, 0x9910, RZ ;  /* 0x0000991013177816 */ /* 0x000fe200000000ff */
[----:B------:R-:W-:Y:S06]  /*04f0*/  @!P0 BRA `(.L_x_3) ;  /* 0x0000000000488947 */ /* 0x000fec0003800000 */
[----:B------:R-:W-:-:S04]  /*0500*/  IADD3 R19, PT, PT, R14, -0x1, RZ ;  /* 0xffffffff0e137810 */ /* 0x000fc80007ffe0ff */
[----:B------:R-:W-:-:S05]  /*0510*/  LOP3.LUT R19, R19, 0xffff, RZ, 0xc0, !PT ;  /* 0x0000ffff13137812 */ /* 0x000fca00078ec0ff */
[----:B------:R-:W-:-:S05]  /*0520*/  IMAD R19, R19, 0xcccd, RZ ;  /* 0x0000cccd13137824 */ /* 0x000fca00078e02ff */
[----:B------:R-:W-:-:S05]  /*0530*/  LEA.HI R19, R19, R10, RZ, 0xd ;  /* 0x0000000a13137211 */ /* 0x000fca00078f68ff */
[----:B------:R-:W-:-:S05]  /*0540*/  IMAD R19, R19, -0x42108421, RZ ;  /* 0xbdef7bdf13137824 */ /* 0x000fca00078e02ff */
[----:B------:R-:W-:-:S13]  /*0550*/  ISETP.GE.U32.AND P0, PT, R19, 0x8421085, PT ;  /* 0x084210851300780c */ /* 0x000fda0003f06070 */
[----:B------:R-:W-:Y:S05]  /*0560*/  @!P0 BRA `(.L_x_3) ;  /* 0x00000000002c8947 */ /* 0x000fea0003800000 */
[----:B------:R-:W-:-:S04]  /*0570*/  LOP3.LUT R19, R16, 0xffff, RZ, 0xc0, !PT ;  /* 0x0000ffff10137812 */ /* 0x000fc800078ec0ff */
[----:B------:R-:W-:-:S04]  /*0580*/  SHF.R.U32.HI R19, RZ, 0x1, R19 ;  /* 0x00000001ff137819 */ /* 0x000fc80000011613 */
[----:B------:R-:W-:-:S05]  /*0590*/  LOP3.LUT R19, R19, 0xffff, RZ, 0xc0, !PT ;  /* 0x0000ffff13137812 */ /* 0x000fca00078ec0ff */
[----:B------:R-:W-:-:S05]  /*05a0*/  IMAD R19, R19, 0xd369, RZ ;  /* 0x0000d36913137824 */ /* 0x000fca00078e02ff */
[----:B------:R-:W-:-:S05]  /*05b0*/  SHF.R.U32.HI R19, RZ, 0x17, R19 ;  /* 0x00000017ff137819 */ /* 0x000fca0000011613 */
[----:B------:R-:W-:-:S04]  /*05c0*/  IMAD R19, R19, 0x1e00, R12 ;  /* 0x00001e0013137824 */ /* 0x000fc800078e020c */
[----:B------:R-:W-:-:S04]  /*05d0*/  IMAD R19, R26, -0x1d10, R19 ;  /* 0xffffe2f01a137824 */ /* 0x000fc800078e0213 */
[----:B------:R-:W-:-:S04]  /*05e0*/  IMAD R19, R24, 0xe6, R19 ;  /* 0x000000e618137824 */ /* 0x000fc800078e0213 */
[----:B------:R-:W-:-:S04]  /*05f0*/  VIADD R19, R19, 0xffffe110 ;  /* 0xffffe11013137836 */ /* 0x000fc80000000000 */
[----:B0-----:R-:W-:-:S06]  /*0600*/  IMAD.WIDE R20, R19, 0x4, R2 ;  /* 0x0000000413147825 */ /* 0x001fcc00078e0202 */
[----:B------:R1:W5:Y:S02]  /*0610*/  LDG.E.CONSTANT R20, desc[UR10][R20.64] ;  /* 0x0000000a14147981 */ /* 0x000364000c1e9900 */
.L_x_3:
[----:B------:R-:W-:Y:S05]  /*0620*/  BSYNC.RECONVERGENT B1 ;  /* 0x0000000000017941 */ /* 0x000fea0003800200 */
.L_x_2:
[----:B------:R-:W-:Y:S01]  /*0630*/  IMAD R19, R23, 0x136, RZ ;  /* 0x0000013617137824 */ /* 0x000fe200078e02ff */
[----:B------:R-:W2:Y:S01]  /*0640*/  S2UR UR7, SR_CgaCtaId ;  /* 0x00000000000779c3 */ /* 0x000ea20000008800 */
[----:B------:R-:W-:-:S03]  /*0650*/  UMOV UR6, 0x400 ;  /* 0x0000040000067882 */ /* 0x000fc60000000000 */
[----:B------:R-:W-:-:S04]  /*0660*/  IADD3 R19, PT, PT, RZ, -R19, RZ ;  /* 0x80000013ff137210 */ /* 0x000fc80007ffe0ff */
[----:B------:R-:W-:-:S04]  /*0670*/  PRMT R19, R19, 0x7710, RZ ;  /* 0x0000771013137816 */ /* 0x000fc800000000ff */
[----:B------:R-:W-:-:S04]  /*0680*/  IADD3 R19, PT, PT, R19, R16, RZ ;  /* 0x0000001013137210 */ /* 0x000fc80007ffe0ff */
[----:B------:R-:W-:-:S04]  /*0690*/  LOP3.LUT R19, R19, 0xffff, RZ, 0xc0, !PT ;  /* 0x0000ffff13137812 */ /* 0x000fc800078ec0ff */
[----:B------:R-:W-:Y:S01]  /*06a0*/  IADD3 R19, PT, PT, -R19, R16, R16 ;  /* 0x0000001013137210 */ /* 0x000fe20007ffe110 */
[----:B--2---:R-:W-:-:S04]  /*06b0*/  ULEA UR6, UR7, UR6, 0x18 ;  /* 0x0000000607067291 */ /* 0x004fc8000f8ec0ff */
[----:B------:R-:W-:-:S05]  /*06c0*/  IMAD R19, R26, -0x136, R19 ;  /* 0xfffffeca1a137824 */ /* 0x000fca00078e0213 */
[----:B------:R-:W-:-:S05]  /*06d0*/  LEA R19, R19, UR6, 0x2 ;  /* 0x0000000613137c11 */ /* 0x000fca000f8e10ff */
[----:B-----5:R2:W-:Y:S02]  /*06e0*/  STS [R19], R20 ;  /* 0x0000001413007388 */ /* 0x0205e40000000800 */
.L_x_1:
[----:B------:R-:W-:Y:S05]  /*06f0*/  BSYNC.RECONVERGENT B0 ;  /* 0x0000000000007941 */ /* 0x000fea0003800200 */
.L_x_0:
[----:B------:R-:W-:-:S09]  /*0700*/  UISETP.NE.AND UP0, UPT, UR4, 0x22, UPT ;  /* 0x000000220400788c */ /* 0x000fd2000bf05270 */
[----:B------:R-:W-:Y:S05]  /*0710*/  BRA.U !UP0, `(.L_x_4) ;  /* 0x0000000108b87547 */ /* 0x000fea000b800000 */
[----:B------:R-:W-:Y:S01]  /*0720*/  VIADD R26, R16, 0x1 ;  /* 0x00000001101a7836 */ /* 0x000fe20000000000 */
[----:B------:R-:W-:Y:S01]  /*0730*/  ISETP.GT.U32.AND P0, PT, R22, 0x124, PT ;  /* 0x000001241600780c */ /* 0x000fe20003f04070 */
[----:B------:R-:W-:Y:S03]  /*0740*/  BSSY.RECONVERGENT B0, `(.L_x_5) ;  /* 0x0000023000007945 */ /* 0x000fe60003800200 */
[----:B------:R-:W-:-:S13]  /*0750*/  ISETP.GT.U32.OR P0, PT, R26, 0x27f5, P0 ;  /* 0x000027f51a00780c */ /* 0x000fda0000704470 */
[----:B------:R-:W-:Y:S05]  /*0760*/  @P0 BRA `(.L_x_6) ;  /* 0x0000000000800947 */ /* 0x000fea0003800000 */
[----:B--2---:R-:W-:Y:S02]  /*0770*/  LOP3.LUT R19, R14, 0xffff, RZ, 0xc0, !PT ;  /* 0x0000ffff0e137812 */ /* 0x004fe400078ec0ff */
[----:B------:R-:W-:-:S03]  /*0780*/  LOP3.LUT R20, R26, 0xffff, RZ, 0xc0, !PT ;  /* 0x0000ffff1a147812 */ /* 0x000fc600078ec0ff */
[----:B------:R-:W-:-:S05]  /*0790*/  IMAD R19, R19, 0xcccd, RZ ;  /* 0x0000cccd13137824 */ /* 0x000fca00078e02ff */
[----:B------:R-:W-:-:S05]  /*07a0*/  LEA.HI R19, R19, R10, RZ, 0xd ;  /* 0x0000000a13137211 */ /* 0x000fca00078f68ff */
[----:B------:R-:W-:-:S05]  /*07b0*/  IMAD R19, R19, -0x42108421, RZ ;  /* 0xbdef7bdf13137824 */ /* 0x000fca00078e02ff */
[----:B------:R-:W-:Y:S02]  /*07c0*/  ISETP.GE.U32.AND P0, PT, R19, 0x8421085, PT ;  /* 0x084210851300780c */ /* 0x000fe40003f06070 */
[----:B------:R-:W-:Y:S02]  /*07d0*/  SHF.R.U32.HI R19, RZ, 0x1, R20 ;  /* 0x00000001ff137819 */ /* 0x000fe40000011614 */
[----:B------:R-:W-:Y:S02]  /*07e0*/  ISETP.LT.U32.OR P0, PT, R26, 0x136, !P0 ;  /* 0x000001361a00780c */ /* 0x000fe40004701470 */
[----:B------:R-:W-:-:S05]  /*07f0*/  LOP3.LUT R19, R19, 0xffff, RZ, 0xc0, !PT ;  /* 0x0000ffff13137812 */ /* 0x000fca00078ec0ff */
[----:B------:R-:W-:-:S05]  /*0800*/  IMAD R19, R19, 0xd369, RZ ;  /* 0x0000d36913137824 */ /* 0x000fca00078e02ff */
[----:B------:R-:W-:Y:S01]  /*0810*/  SHF.R.U32.HI R19, RZ, 0x17, R19 ;  /* 0x00000017ff137819 */ /* 0x000fe20000011613 */
[----:B-1----:R-:W1:Y:S04]  /*0820*/  @!P0 LDC.64 R20, c[0x0][0x380] ;  /* 0x0000e000ff148b82 */ /* 0x002e680000000a00 */
[----:B------:R-:W-:-:S04]  /*0830*/  @!P0 IMAD R23, R19, 0x1e00, R12 ;  /* 0x00001e0013178824 */ /* 0x000fc800078e020c */
[----:B------:R-:W-:-:S04]  /*0840*/  @!P0 IMAD R24, R18, -0x1d10, R23 ;  /* 0xffffe2f012188824 */ /* 0x000fc800078e0217 */
[----:B------:R-:W-:Y:S02]  /*0850*/  @!P0 IMAD R24, R17, 0xe6, R24 ;  /* 0x000000e611188824 */ /* 0x000fe400078e0218 */
[----:B------:R-:W-:-:S03]  /*0860*/  HFMA2 R17, -RZ, RZ, 0, 0 ;  /* 0x00000000ff117431 */ /* 0x000fc600000001ff */
[----:B------:R-:W-:-:S05]  /*0870*/  @!P0 IADD3 R23, PT, PT, R24, -0x1eef, RZ ;  /* 0xffffe11118178810 */ /* 0x000fca0007ffe0ff */
[----:B-1----:R-:W-:-:S05]  /*0880*/  @!P0 IMAD.WIDE R20, R23, 0x4, R20 ;  /* 0x0000000417148825 */ /* 0x002fca00078e0214 */
[----:B------:R-:W2:Y:S01]  /*0890*/  @!P0 LDG.E.CONSTANT R17, desc[UR10][R20.64] ;  /* 0x0000000a14118981 */ /* 0x000ea2000c1e9900 */
[----:B------:R-:W-:Y:S01]  /*08a0*/  PRMT R19, R19, 0x9910, RZ ;  /* 0x0000991013137816 */ /* 0x000fe200000000ff */
[----:B------:R-:W1:Y:S01]  /*08b0*/  S2UR UR7, SR_CgaCtaId ;  /* 0x00000000000779c3 */ /* 0x000e620000008800 */
[----:B------:R-:W-:-:S03]  /*08c0*/  UMOV UR6, 0x400 ;  /* 0x0000040000067882 */ /* 0x000fc60000000000 */
[----:B------:R-:W-:-:S04]  /*08d0*/  IMAD R19, R19, 0x136, RZ ;  /* 0x0000013613137824 */ /* 0x000fc800078e02ff */
[----:B------:R-:W-:-:S05]  /*08e0*/  IMAD.MOV R19, RZ, RZ, -R19 ;  /* 0x000000ffff137224 */ /* 0x000fca00078e0a13 */
[----:B------:R-:W-:-:S04]  /*08f0*/  PRMT R19, R19, 0x7710, RZ ;  /* 0x0000771013137816 */ /* 0x000fc800000000ff */
[----:B------:R-:W-:-:S04]  /*0900*/  IADD3 R19, PT, PT, R26, R19, RZ ;  /* 0x000000131a137210 */ /* 0x000fc80007ffe0ff */
[----:B------:R-:W-:Y:S01]  /*0910*/  LOP3.LUT R19, R19, 0xffff, RZ, 0xc0, !PT ;  /* 0x0000ffff13137812 */ /* 0x000fe200078ec0ff */
[----:B-1----:R-:W-:-:S03]  /*0920*/  ULEA UR6, UR7, UR6, 0x18 ;  /* 0x0000000607067291 */ /* 0x002fc6000f8ec0ff */
[----:B------:R-:W-:-:S05]  /*0930*/  IADD3 R19, PT, PT, -R19, R16, R11 ;  /* 0x0000001013137210 */ /* 0x000fca0007ffe10b */
[----:B------:R-:W-:-:S05]  /*0940*/  IMAD R19, R18, -0x136, R19 ;  /* 0xfffffeca12137824 */ /* 0x000fca00078e0213 */
[----:B------:R-:W-:-:S05]  /*0950*/  LEA R18, R19, UR6, 0x2 ;  /* 0x0000000613127c11 */ /* 0x000fca000f8e10ff */
[----:B--2---:R4:W-:Y:S02]  /*0960*/  STS [R18], R17 ;  /* 0x0000001112007388 */ /* 0x0049e40000000800 */
.L_x_6:
[----:B------:R-:W-:Y:S05]  /*0970*/  BSYNC.RECONVERGENT B0 ;  /* 0x0000000000007941 */ /* 0x000fea0003800200 */
.L_x_5:
[----:B------:R-:W-:Y:S01]  /*0980*/  IADD3 R11, PT, PT, R11, 0x2, RZ ;  /* 0x000000020b0b7810 */ /* 0x000fe20007ffe0ff */
[----:B------:R-:W-:Y:S01]  /*0990*/  VIADD R15, R15, 0x2 ;  /* 0x000000020f0f7836 */ /* 0x000fe20000000000 */
[----:B------:R-:W-:Y:S01]  /*09a0*/  IADD3 R14, PT, PT, R14, 0x2, RZ ;  /* 0x000000020e0e7810 */ /* 0x000fe20007ffe0ff */
[----:B------:R-:W-:Y:S01]  /*09b0*/  VIADD R16, R16, 0x2 ;  /* 0x0000000210107836 */ /* 0x000fe20000000000 */
[----:B------:R-:W-:Y:S01]  /*09c0*/  IADD3 R12, PT, PT, R12, 0x2, RZ ;  /* 0x000000020c0c7810 */ /* 0x000fe20007ffe0ff */
[----:B------:R-:W-:Y:S01]  /*09d0*/  UIADD3 UR4, UPT, UPT, UR4, 0x2, URZ ;  /* 0x0000000204047890 */ /* 0x000fe2000fffe0ff */
[----:B------:R-:W-:Y:S01]  /*09e0*/  IADD3 R13, PT, PT, R13, 0x2, RZ ;  /* 0x000000020d0d7810 */ /* 0x000fe20007ffe0ff */
[----:B------:R-:W-:Y:S10]  /*09f0*/  BRA `(.L_x_7) ;  /* 0xfffffff800547947 */ /* 0x000ff4000383ffff */
.L_x_4:
[----:B------:R-:W-:Y:S05]  /*0a00*/  @P3 BRA `(.L_x_8) ;  /* 0xfffffff8001c3947 */ /* 0x000fea000383ffff */
[C---:B------:R-:W-:Y:S01]  /*0a10*/  PRMT R0, R5.reuse, 0x9910, RZ ;  /* 0x0000991005007816 */ /* 0x040fe200000000ff */
[----:B------:R-:W4:Y:S01]  /*0a20*/  LDC.64 R6, c[0x0][0x388] ;  /* 0x0000e200ff067b82 */ /* 0x000f220000000a00 */
[----:B------:R-:W-:-:S03]  /*0a30*/  ISETP.GT.U32.AND P0, PT, R5, 0x1d, PT ;  /* 0x0000001d0500780c */ /* 0x000fc60003f04070 */
[----:B------:R-:W-:-:S05]  /*0a40*/  IMAD R0, R0, 0xcd, RZ ;  /* 0x000000cd00007824 */ /* 0x000fca00078e02ff */
[----:B------:R-:W-:-:S04]  /*0a50*/  LOP3.LUT R0, R0, 0xffff, RZ, 0xc0, !PT ;  /* 0x0000ffff00007812 */ /* 0x000fc800078ec0ff */
[----:B------:R-:W-:-:S04]  /*0a60*/  SHF.R.U32.HI R0, RZ, 0xb, R0 ;  /* 0x0000000bff007819 */ /* 0x000fc80000011600 */
[C---:B0-----:R-:W-:Y:S02]  /*0a70*/  PRMT R2, R0.reuse, 0x9910, RZ ;  /* 0x0000991000027816 */ /* 0x041fe400000000ff */
[----:B------:R-:W-:-:S03]  /*0a80*/  LOP3.LUT R3, R0, 0xffff, RZ, 0xc0, !PT ;  /* 0x0000ffff00037812 */ /* 0x000fc600078ec0ff */
[----:B------:R-:W-:-:S05]  /*0a90*/  IMAD R2, R2, 0xa, RZ ;  /* 0x0000000a02027824 */ /* 0x000fca00078e02ff */
[----:B------:R-:W-:-:S04]  /*0aa0*/  IADD3 R2, PT, PT, RZ, -R2, RZ ;  /* 0x80000002ff027210 */ /* 0x000fc80007ffe0ff */
[----:B------:R-:W-:-:S05]  /*0ab0*/  PRMT R2, R2, 0x7710, RZ ;  /* 0x0000771002027816 */ /* 0x000fca00000000ff */
[----:B------:R-:W-:-:S05]  /*0ac0*/  IMAD.IADD R2, R2, 0x1, R5 ;  /* 0x0000000102027824 */ /* 0x000fca00078e0205 */
[----:B------:R-:W-:-:S04]  /*0ad0*/  LOP3.LUT R2, R2, 0xff, RZ, 0xc0, !PT ;  /* 0x000000ff02027812 */ /* 0x000fc800078ec0ff */
[----:B------:R-:W-:-:S05]  /*0ae0*/  IADD3 R2, PT, PT, R2, UR5, RZ ;  /* 0x0000000502027c10 */ /* 0x000fca000fffe0ff */
[----:B------:R-:W-:-:S04]  /*0af0*/  IMAD R3, R3, 0x2d0, R2 ;  /* 0x000002d003037824 */ /* 0x000fc800078e0202 */
[----:B----4-:R-:W-:-:S06]  /*0b00*/  IMAD.WIDE.U32 R6, R3, 0x4, R6 ;  /* 0x0000000403067825 */ /* 0x010fcc00078e0006 */
[----:B------:R-:W4:Y:S01]  /*0b10*/  @!P0 LDG.E.CONSTANT R6, desc[UR10][R6.64] ;  /* 0x0000000a06068981 */ /* 0x000f22000c1e9900 */
[----:B------:R-:W0:Y:S01]  /*0b20*/  S2UR UR7, SR_CgaCtaId ;  /* 0x00000000000779c3 */ /* 0x000e220000008800 */
[----:B------:R-:W-:Y:S02]  /*0b30*/  UMOV UR6, 0x400 ;  /* 0x0000040000067882 */ /* 0x000fe40000000000 */
[----:B------:R-:W-:-:S04]  /*0b40*/  UIADD3 UR4, UPT, UPT, UR6, 0x9fd8, URZ ;  /* 0x00009fd806047890 */ /* 0x000fc8000fffe0ff */
[----:B0-----:R-:W-:Y:S02]  /*0b50*/  ULEA UR4, UR7, UR4, 0x18 ;  /* 0x0000000407047291 */ /* 0x001fe4000f8ec0ff */
[----:B------:R-:W-:-:S04]  /*0b60*/  ULEA UR6, UR7, UR6, 0x18 ;  /* 0x0000000607067291 */ /* 0x000fc8000f8ec0ff */
[----:B------:R-:W-:Y:S01]  /*0b70*/  LEA R5, R5, UR4, 0x2 ;  /* 0x0000000405057c11 */ /* 0x000fe2000f8e10ff */
[----:B------:R-:W-:-:S04]  /*0b80*/  UMOV UR4, URZ ;  /* 0x000000ff00047c82 */ /* 0x000fc80008000000 */
[----:B----4-:R0:W-:Y:S01]  /*0b90*/  @!P0 STS [R5], R6 ;  /* 0x0000000605008388 */ /* 0x0101e20000000800 */
[----:B------:R-:W-:Y:S06]  /*0ba0*/  BAR.SYNC.DEFER_BLOCKING 0x0 ;  /* 0x0000000000007b1d */ /* 0x000fec0000010000 */
[----:B------:R-:W4:Y:S04]  /*0bb0*/  LDS.64 R2, [UR6+0x9fd8] ;  /* 0x009fd806ff027984 */ /* 0x000f280008000a00 */
[----:B------:R-:W0:Y:S04]  /*0bc0*/  LDS.128 R12, [UR6+0x9fe0] ;  /* 0x009fe006ff0c7984 */ /* 0x000e280008000c00 */
[----:B--2---:R-:W2:Y:S04]  /*0bd0*/  LDS.128 R16, [UR6+0x9ff0] ;  /* 0x009ff006ff107984 */ /* 0x004ea80008000c00 */
[----:B-1----:R-:W1:Y:S04]  /*0be0*/  LDS.128 R20, [UR6+0xa000] ;  /* 0x00a00006ff147984 */ /* 0x002e680008000c00 */
[----:B------:R-:W0:Y:S04]  /*0bf0*/  LDS.128 R24, [UR6+0xa010] ;  /* 0x00a01006ff187984 */ /* 0x000e280008000c00 */
[----:B------:R-:W0:Y:S04]  /*0c00*/  LDS.128 R28, [UR6+0xa020] ;  /* 0x00a02006ff1c7984 */ /* 0x000e280008000c00 */
[----:B------:R-:W0:Y:S04]  /*0c10*/  LDS.128 R32, [UR6+0xa030] ;  /* 0x00a03006ff207984 */ /* 0x000e280008000c00 */
[----:B------:R-:W0:Y:S02]  /*0c20*/  LDS.128 R36, [UR6+0xa040] ;  /* 0x00a04006ff247984 */ /* 0x000e240008000c00 */
.L_x_9:
[----:B------:R-:W-:-:S04]  /*0c30*/  UIMAD UR6, UR4, 0x5, URZ ;  /* 0x00000005040678a4 */ /* 0x000fc8000f8e02ff */
[----:B------:R-:W-:-:S09]  /*0c40*/  ULEA UR6, UR6, UR12, 0x2 ;  /* 0x0000000c06067291 */ /* 0x000fd2000f8e10ff */
[----:B----4-:R-:W4:Y:S04]  /*0c50*/  LDL R9, [UR6] ;  /* 0x00000006ff097983 */ /* 0x010f280008100800 */
[----:B0-----:R-:W5:Y:S04]  /*0c60*/  LDL R6, [UR6+0x4] ;  /* 0x00000406ff067983 */ /* 0x001f680008100800 */
[----:B------:R-:W3:Y:S04]  /*0c70*/  LDL R7, [UR6+0x8] ;  /* 0x00000806ff077983 */ /* 0x000ee80008100800 */
[----:B------:R-:W2:Y:S04]  /*0c80*/  LDL R50, [UR6+0xc] ;  /* 0x00000c06ff327983 */ /* 0x000ea80008100800 */
[----:B------:R-:W2:Y:S04]  /*0c90*/  LDL R48, [UR6+0xa0] ;  /* 0x0000a006ff307983 */ /* 0x000ea80008100800 */
[----:B------:R-:W2:Y:S04]  /*0ca0*/  LDL R49, [UR6+0x10] ;  /* 0x00001006ff317983 */ /* 0x000ea80008100800 */
[----:B------:R-:W2:Y:S04]  /*0cb0*/  LDL R47, [UR6+0xa4] ;  /* 0x0000a406ff2f7983 */ /* 0x000ea80008100800 */
[----:B------:R-:W2:Y:S04]  /*0cc0*/  LDL R44, [UR6+0xa8] ;  /* 0x0000a806ff2c7983 */ /* 0x000ea80008100800 */
[----:B------:R-:W2:Y:S04]  /*0cd0*/  LDL R45, [UR6+0xac] ;  /* 0x0000ac06ff2d7983 */ /* 0x000ea80008100800 */
[----:B------:R-:W2:Y:S01]  /*0ce0*/  LDL R0, [UR6+0xb0] ;  /* 0x0000b006ff007983 */ /* 0x000ea20008100800 */
[----:B------:R-:W0:Y:S01]  /*0cf0*/  S2UR UR9, SR_CgaCtaId ;  /* 0x00000000000979c3 */ /* 0x000e220000008800 */
[----:B------:R-:W-:Y:S01]  /*0d00*/  SEL R4, RZ, 0xa0, P1 ;  /* 0x000000a0ff047807 */ /* 0x000fe20000800000 */
[----:B------:R-:W-:Y:S01]  /*0d10*/  UMOV UR7, 0x400 ;  /* 0x0000040000077882 */ /* 0x000fe20000000000 */
[----:B------:R-:W1:Y:S01]  /*0d20*/  S2R R5, SR_TID.X ;  /* 0x0000000000057919 */ /* 0x000e620000002100 */
[----:B------:R-:W-:Y:S01]  /*0d30*/  MOV R11, UR4 ;  /* 0x00000004000b7c02 */ /* 0x000fe20008000f00 */
[----:B------:R-:W-:-:S04]  /*0d40*/  UIADD3 UR4, UPT, UPT, UR4, 0x1, URZ ;  /* 0x0000000104047890 */ /* 0x000fc8000fffe0ff */
[----:B------:R-:W-:Y:S02]  /*0d50*/  UISETP.NE.AND UP0, UPT, UR4, 0x8, UPT ;  /* 0x000000080400788c */ /* 0x000fe4000bf05270 */
[----:B0-----:R-:W-:Y:S01]  /*0d60*/  ULEA UR7, UR9, UR7, 0x18 ;  /* 0x0000000709077291 */ /* 0x001fe2000f8ec0ff */
[----:B-1----:R-:W-:-:S05]  /*0d70*/  SHF.R.U32.HI R5, RZ, 0x1, R5 ;  /* 0x00000001ff057819 */ /* 0x002fca0000011605 */
[----:B------:R-:W-:-:S04]  /*0d80*/  IMAD R4, R5, 0x26c, R4 ;  /* 0x0000026c05047824 */ /* 0x000fc800078e0204 */
[----:B------:R-:W-:-:S05]  /*0d90*/  IMAD R46, R11, 0x14, R4 ;  /* 0x000000140b2e7824 */ /* 0x000fca00078e0204 */
[----:B------:R-:W-:-:S05]  /*0da0*/  LEA R46, R46, UR7, 0x2 ;  /* 0x000000072e2e7c11 */ /* 0x000fca000f8e10ff */
[----:B------:R-:W4:Y:S04]  /*0db0*/  LDS.128 R40, [R46] ;  /* 0x000000002e287984 */ /* 0x000f280000000c00 */
[----:B------:R-:W0:Y:S01]  /*0dc0*/  LDS.64 R4, [R46+0x4d8] ;  /* 0x0004d8002e047984 */ /* 0x000e220000000a00 */
[----:B----4-:R-:W-:Y:S01]  /*0dd0*/  FFMA R9, R2, R40, R9 ;  /* 0x0000002802097223 */ /* 0x010fe20000000009 */
[----:B-----5:R-:W-:-:S03]  /*0de0*/  FFMA R6, R3, R41, R6 ;  /* 0x0000002903067223 */ /* 0x020fc60000000006 */
[----:B0-----:R-:W-:Y:S02]  /*0df0*/  FFMA R41, R20, R4, R9 ;  /* 0x0000000414297223 */ /* 0x001fe40000000009 */
[----:B------:R-:W0:Y:S01]  /*0e00*/  LDS.128 R8, [R46+0x9b0] ;  /* 0x0009b0002e087984 */ /* 0x000e220000000c00 */
[----:B------:R-:W-:Y:S01]  /*0e10*/  FFMA R40, R21, R5, R6 ;  /* 0x0000000515287223 */ /* 0x000fe20000000006 */
[----:B---3--:R-:W-:Y:S02]  /*0e20*/  FFMA R53, R12, R42, R7 ;  /* 0x0000002a0c357223 */ /* 0x008fe40000000007 */
[----:B------:R-:W1:Y:S01]  /*0e30*/  LDS.128 R4, [R46+0x4e0] ;  /* 0x0004e0002e047984 */ /* 0x000e620000000c00 */
[----:B--2---:R-:W-:Y:S01]  /*0e40*/  FFMA R50, R13, R43, R50 ;  /* 0x0000002b0d327223 */ /* 0x004fe20000000032 */
[----:B0-----:R-:W-:Y:S01]  /*0e50*/  FFMA R8, R8, R30, R41 ;  /* 0x0000001e08087223 */ /* 0x001fe20000000029 */
[----:B------:R-:W-:Y:S02]  /*0e60*/  FFMA R51, R31, R9, R40 ;  /* 0x000000091f337223 */ /* 0x000fe40000000028 */
[----:B------:R-:W0:Y:S01]  /*0e70*/  LDS.128 R40, [R46+0x10] ;  /* 0x000010002e287984 */ /* 0x000e220000000c00 */
[----:B-1----:R-:W-:Y:S01]  /*0e80*/  FFMA R50, R23, R5, R50 ;  /* 0x0000000517327223 */ /* 0x002fe20000000032 */
[----:B------:R-:W-:-:S02]  /*0e90*/  FFMA R53, R22, R4, R53 ;  /* 0x0000000416357223 */ /* 0x000fc40000000035 */
[----:B------:R-:W-:Y:S02]  /*0ea0*/  STL [UR6], R8 ;  /* 0x00000008ff007987 */ /* 0x000fe40008100806 */
[----:B------:R-:W-:Y:S02]  /*0eb0*/  FFMA R53, R32, R10, R53 ;  /* 0x0000000a20357223 */ /* 0x000fe40000000035 */
[----:B------:R-:W-:Y:S04]  /*0ec0*/  STL [UR6+0x4], R51 ;  /* 0x00000433ff007987 */ /* 0x000fe80008100806 */
[----:B------:R-:W-:Y:S01]  /*0ed0*/  STL [UR6+0x8], R53 ;  /* 0x00000835ff007987 */ /* 0x000fe20008100806 */
[----:B0-----:R-:W-:Y:S01]  /*0ee0*/  FFMA R52, R15, R41, R48 ;  /* 0x000000290f347223 */ /* 0x001fe20000000030 */
[----:B------:R-:W-:Y:S01]  /*0ef0*/  FFMA R49, R14, R40, R49 ;  /* 0x000000280e317223 */ /* 0x000fe20000000031 */
[----:B------:R-:W-:Y:S01]  /*0f00*/  FFMA R48, R33, R11, R50 ;  /* 0x0000000b21307223 */ /* 0x000fe20000000032 */
[----:B------:R-:W0:Y:S01]  /*0f10*/  LDS.64 R40, [R46+0x20] ;  /* 0x000020002e287984 */ /* 0x000e220000000a00 */
[----:B------:R-:W-:Y:S01]  /*0f20*/  FFMA R52, R25, R7, R52 ;  /* 0x0000000719347223 */ /* 0x000fe20000000034 */
[----:B------:R-:W-:Y:S01]  /*0f30*/  FFMA R49, R24, R6, R49 ;  /* 0x0000000618317223 */ /* 0x000fe20000000031 */
[----:B------:R-:W-:Y:S01]  /*0f40*/  FFMA R47, R16, R42, R47 ;  /* 0x0000002a102f7223 */ /* 0x000fe2000000002f */
[----:B------:R-:W1:Y:S01]  /*0f50*/  LDS.128 R4, [R46+0x4f0] ;  /* 0x0004f0002e047984 */ /* 0x000e620000000c00 */
[----:B------:R-:W-:-:S03]  /*0f60*/  FFMA R44, R17, R43, R44 ;  /* 0x0000002b112c7223 */ /* 0x000fc6000000002c */
[----:B------:R-:W2:Y:S04]  /*0f70*/  LDS.128 R8, [R46+0x9c0] ;  /* 0x0009c0002e087984 */ /* 0x000ea80000000c00 */
[----:B------:R-:W3:Y:S04]  /*0f80*/  LDS.64 R50, [R46+0x9d0] ;  /* 0x0009d0002e327984 */ /* 0x000ee80000000a00 */
[----:B------:R4:W-:Y:S01]  /*0f90*/  STL [UR6+0xc], R48 ;  /* 0x00000c30ff007987 */ /* 0x0009e20008100806 */
[----:B0-----:R-:W-:Y:S01]  /*0fa0*/  FFMA R45, R40, R18, R45 ;  /* 0x00000012282d7223 */ /* 0x001fe2000000002d */
[----:B------:R-:W-:Y:S01]  /*0fb0*/  FFMA R0, R19, R41, R0 ;  /* 0x0000002913007223 */ /* 0x000fe20000000000 */
[----:B-1----:R-:W-:Y:S01]  /*0fc0*/  FFMA R47, R4, R26, R47 ;  /* 0x0000001a042f7223 */ /* 0x002fe2000000002f */
[----:B------:R-:W-:Y:S01]  /*0fd0*/  FFMA R44, R27, R5, R44 ;  /* 0x000000051b2c7223 */ /* 0x000fe2000000002c */
[----:B------:R-:W-:Y:S01]  /*0fe0*/  FFMA R45, R28, R6, R45 ;  /* 0x000000061c2d7223 */ /* 0x000fe2000000002d */
[----:B------:R-:W-:Y:S01]  /*0ff0*/  FFMA R0, R29, R7, R0 ;  /* 0x000000071d007223 */ /* 0x000fe20000000000 */
[----:B--2---:R-:W-:Y:S01]  /*1000*/  FFMA R9, R35, R9, R52 ;  /* 0x0000000923097223 */ /* 0x004fe20000000034 */
[----:B------:R-:W-:Y:S01]  /*1010*/  FFMA R10, R36, R10, R47 ;  /* 0x0000000a240a7223 */ /* 0x000fe2000000002f */
[----:B------:R-:W-:Y:S01]  /*1020*/  FFMA R11, R37, R11, R44 ;  /* 0x0000000b250b7223 */ /* 0x000fe2000000002c */
[----:B------:R-:W-:Y:S01]  /*1030*/  FFMA R8, R34, R8, R49 ;  /* 0x0000000822087223 */ /* 0x000fe20000000031 */
[----:B---3--:R-:W-:Y:S01]  /*1040*/  FFMA R45, R50, R38, R45 ;  /* 0x00000026322d7223 */ /* 0x008fe2000000002d */
[----:B------:R-:W-:Y:S01]  /*1050*/  FFMA R0, R39, R51, R0 ;  /* 0x0000003327007223 */ /* 0x000fe20000000000 */
[----:B------:R4:W-:Y:S04]  /*1060*/  STL [UR6+0xa0], R9 ;  /* 0x0000a009ff007987 */ /* 0x0009e80008100806 */
[----:B------:R4:W-:Y:S04]  /*1070*/  STL [UR6+0xa4], R10 ;  /* 0x0000a40aff007987 */ /* 0x0009e80008100806 */
[----:B------:R4:W-:Y:S04]  /*1080*/  STL [UR6+0xa8], R11 ;  /* 0x0000a80bff007987 */ /* 0x0009e80008100806 */
[----:B------:R4:W-:Y:S04]  /*1090*/  STL [UR6+0x10], R8 ;  /* 0x00001008ff007987 */ /* 0x0009e80008100806 */
[----:B------:R4:W-:Y:S04]  /*10a0*/  STL [UR6+0xac], R45 ;  /* 0x0000ac2dff007987 */ /* 0x0009e80008100806 */
[----:B------:R4:W-:Y:S01]  /*10b0*/  STL [UR6+0xb0], R0 ;  /* 0x0000b000ff007987 */ /* 0x0009e20008100806 */
[----:B------:R-:W-:Y:S05]  /*10c0*/  BRA.U UP0, `(.L_x_9) ;  /* 0xfffffff900d87547 */ /* 0x000fea000b83ffff */
[----:B------:R-:W-:Y:S01]  /*10d0*/  BAR.SYNC.DEFER_BLOCKING 0x0 ;  /* 0x0000000000007b1d */ /* 0x000fe20000010000 */
[----:B------:R-:W-:-:S07]  /*10e0*/  IMAD.MOV.U32 R3, RZ, RZ, RZ ;  /* 0x000000ffff037224 */ /* 0x000fce00078e00ff */
.L_x_16:
[----:B0---4-:R-:W0:Y:S01]  /*10f0*/  S2R R0, SR_TID.X ;  /* 0x0000000000007919 */ /* 0x011e220000002100 */
[----:B------:R-:W-:Y:S01]  /*1100*/  MOV R4, R3 ;  /* 0x0000000300047202 */ /* 0x000fe20000000f00 */
[----:B------:R-:W-:Y:S01]  /*1110*/  UMOV UR4, URZ ;  /* 0x000000ff00047c82 */ /* 0x000fe20008000000 */
[----:B0-----:R-:W-:Y:S02]  /*1120*/  IMAD R2, R0, 0x23, RZ ;  /* 0x0000002300027824 */ /* 0x001fe400078e02ff */
[C---:B------:R-:W-:Y:S02]  /*1130*/  IMAD R16, R3.reuse, 0x20, R0 ;  /* 0x0000002003107824 */ /* 0x040fe400078e0200 */
[----:B------:R-:W-:Y:S01]  /*1140*/  IMAD R5, R3, 0x460, R2 ;  /* 0x0000046003057824 */ /* 0x000fe200078e0202 */
[----:B------:R-:W-:Y:S02]  /*1150*/  IADD3 R6, PT, PT, R2, UR5, RZ ;  /* 0x0000000502067c10 */ /* 0x000fe4000fffe0ff */
[----:B------:R-:W-:-:S02]  /*1160*/  ISETP.GT.U32.AND P2, PT, R16, 0x124, PT ;  /* 0x000001241000780c */ /* 0x000fc40003f44070 */
[----:B------:R-:W-:Y:S01]  /*1170*/  IADD3 R17, PT, PT, R2, 0x1, RZ ;  /* 0x0000000102117810 */ /* 0x000fe20007ffe0ff */
[C---:B------:R-:W-:Y:S01]  /*1180*/  IMAD R6, R3.reuse, 0x6900, R6 ;  /* 0x0000690003067824 */ /* 0x040fe200078e0206 */
[----:B------:R-:W-:Y:S02]  /*1190*/  IADD3 R3, PT, PT, R3, 0x1, RZ ;  /* 0x0000000103037810 */ /* 0x000fe40007ffe0ff */
[----:B------:R-:W-:Y:S02]  /*11a0*/  IADD3 R8, PT, PT, R5, 0x2, RZ ;  /* 0x0000000205087810 */ /* 0x000fe40007ffe0ff */
[----:B------:R-:W-:-:S13]  /*11b0*/  ISETP.NE.AND P3, PT, R3, 0xa, PT ;  /* 0x0000000a0300780c */ /* 0x000fda0003f65270 */
.L_x_15:
[----:B-1----:R-:W-:Y:S01]  /*11c0*/  IMAD.HI.U32 R7, R17, -0x33333333, RZ ;  /* 0xcccccccd11077827 */ /* 0x002fe200078e00ff */
[----:B------:R-:W-:Y:S01]  /*11d0*/  ISETP.GT.U32.OR P0, PT, R5, 0x27f5, P2 ;  /* 0x000027f50500780c */ /* 0x000fe20001704470 */
[----:B------:R-:W-:Y:S02]  /*11e0*/  BSSY.RECONVERGENT B0, `(.L_x_10) ;  /* 0x0000029000007945 */ /* 0x000fe40003800200 */
[----:B------:R-:W-:Y:S01]  /*11f0*/  IMAD.HI.U32 R9, R2, -0x33333333, RZ ;  /* 0xcccccccd02097827 */ /* 0x000fe200078e00ff */
[----:B------:R-:W-:-:S04]  /*1200*/  SHF.R.U32.HI R7, RZ, 0x3, R7 ;  /* 0x00000003ff077819 */ /* 0x000fc80000011607 */
[----:B------:R-:W-:Y:S01]  /*1210*/  SHF.R.U32.HI R15, RZ, 0x3, R9 ;  /* 0x00000003ff0f7819 */ /* 0x000fe20000011609 */
[----:B------:R-:W-:-:S04]  /*1220*/  IMAD R9, R4, 0x70, R7 ;  /* 0x0000007004097824 */ /* 0x000fc800078e0207 */
[----:B0-----:R-:W-:Y:S02]  /*1230*/  IMAD R11, R4, 0x70, R15 ;  /* 0x00000070040b7824 */ /* 0x001fe400078e020f */
[----:B------:R-:W-:-:S04]  /*1240*/  IMAD.HI.U32 R10, R9, 0x8421085, RZ ;  /* 0x08421085090a7827 */ /* 0x000fc800078e00ff */
[----:B------:R-:W-:-:S04]  /*1250*/  IMAD.HI.U32 R12, R11, 0x8421085, RZ ;  /* 0x084210850b0c7827 */ /* 0x000fc800078e00ff */
[----:B------:R-:W-:Y:S01]  /*1260*/  IMAD.IADD R9, R9, 0x1, -R10 ;  /* 0x0000000109097824 */ /* 0x000fe200078e0a0a */
[----:B------:R-:W-:-:S04]  /*1270*/  IADD3 R11, PT, PT, R11, -R12, RZ ;  /* 0x8000000c0b0b7210 */ /* 0x000fc80007ffe0ff */
[----:B------:R-:W-:Y:S02]  /*1280*/  LEA.HI R9, R9, R10, RZ, 0x1f ;  /* 0x0000000a09097211 */ /* 0x000fe400078ff8ff */
[----:B------:R-:W-:Y:S01]  /*1290*/  LEA.HI R12, R11, R12, RZ, 0x1f ;  /* 0x0000000c0b0c7211 */ /* 0x000fe200078ff8ff */
[----:B------:R-:W-:Y:S06]  /*12a0*/  @P0 BRA `(.L_x_11) ;  /* 0x0000000000700947 */ /* 0x000fec0003800000 */
[C---:B------:R-:W-:Y:S02]  /*12b0*/  LOP3.LUT R10, R5.reuse, 0xffff, RZ, 0xc0, !PT ;  /* 0x0000ffff050a7812 */ /* 0x040fe400078ec0ff */
[----:B------:R-:W-:Y:S02]  /*12c0*/  ISETP.GE.U32.AND P0, PT, R5, 0x136, PT ;  /* 0x000001360500780c */ /* 0x000fe40003f06070 */
[----:B------:R-:W-:Y:S02]  /*12d0*/  SHF.R.U32.HI R10, RZ, 0x1, R10 ;  /* 0x00000001ff0a7819 */ /* 0x000fe4000001160a */
[----:B------:R-:W-:Y:S02]  /*12e0*/  SHF.R.U32.HI R19, RZ, 0x4, R12 ;  /* 0x00000004ff137819 */ /* 0x000fe4000001160c */
[----:B------:R-:W-:-:S05]  /*12f0*/  LOP3.LUT R10, R10, 0xffff, RZ, 0xc0, !PT ;  /* 0x0000ffff0a0a7812 */ /* 0x000fca00078ec0ff */
[----:B------:R-:W-:Y:S02]  /*1300*/  IMAD R13, R10, 0xd369, RZ ;  /* 0x0000d3690a0d7824 */ /* 0x000fe400078e02ff */
[----:B------:R-:W0:Y:S03]  /*1310*/  @P0 LDC.64 R10, c[0x0][0x380] ;  /* 0x0000e000ff0a0b82 */ /* 0x000e260000000a00 */
[----:B------:R-:W-:-:S05]  /*1320*/  SHF.R.U32.HI R13, RZ, 0x17, R13 ;  /* 0x00000017ff0d7819 */ /* 0x000fca000001160d */
[----:B------:R-:W-:-:S04]  /*1330*/  @P0 IMAD R12, R13, 0x1e00, R6 ;  /* 0x00001e000d0c0824 */ /* 0x000fc800078e0206 */
[----:B------:R-:W-:-:S04]  /*1340*/  @P0 IMAD R12, R19, -0x1d10, R12 ;  /* 0xffffe2f0130c0824 */ /* 0x000fc800078e020c */
[----:B------:R-:W-:-:S05]  /*1350*/  @P0 IMAD R12, R15, 0xe6, R12 ;  /* 0x000000e60f0c0824 */ /* 0x000fca00078e020c */
[----:B------:R-:W-:Y:S01]  /*1360*/  @P0 IADD3 R15, PT, PT, R12, -0x1e00, RZ ;  /* 0xffffe2000c0f0810 */ /* 0x000fe20007ffe0ff */
[----:B------:R-:W-:-:S04]  /*1370*/  HFMA2 R12, -RZ, RZ, 0, 0 ;  /* 0x00000000ff0c7431 */ /* 0x000fc800000001ff */
[----:B0-----:R-:W-:-:S05]  /*1380*/  @P0 IMAD.WIDE R10, R15, 0x4, R10 ;  /* 0x000000040f0a0825 */ /* 0x001fca00078e020a */
[----:B------:R0:W2:Y:S01]  /*1390*/  @P0 LDG.E.CONSTANT R12, desc[UR10][R10.64] ;  /* 0x0000000a0a0c0981 */ /* 0x0000a2000c1e9900 */
        /* <DEDUP_REMOVED lines=11> */
[----:B0-----:R-:W-:-:S05]  /*1450*/  LEA R11, R14, UR6, 0x2 ;  /* 0x000000060e0b7c11 */ /* 0x001fca000f8e10ff */
[----:B--2---:R0:W-:Y:S02]  /*1460*/  STS [R11], R12 ;  /* 0x0000000c0b007388 */ /* 0x0041e40000000800 */
.L_x_11:
[----:B------:R-:W-:Y:S05]  /*1470*/  BSYNC.RECONVERGENT B0 ;  /* 0x0000000000007941 */ /* 0x000fea0003800200 */
.L_x_10:
[----:B------:R-:W-:Y:S01]  /*1480*/  UISETP.NE.AND UP0, UPT, UR4, 0x22, UPT ;  /* 0x000000220400788c */ /* 0x000fe2000bf05270 */
[----:B------:R-:W-:-:S08]  /*1490*/  SHF.R.U32.HI R14, RZ, 0x4, R9 ;  /* 0x00000004ff0e7819 */ /* 0x000fd00000011609 */
[----:B------:R-:W-:Y:S05]  /*14a0*/  BRA.U !UP0, `(.L_x_12) ;  /* 0x0000000108a07547 */ /* 0x000fea000b800000 */
[----:B------:R-:W-:Y:S01]  /*14b0*/  ISETP.GT.U32.AND P0, PT, R16, 0x124, PT ;  /* 0x000001241000780c */ /* 0x000fe20003f04070 */
[----:B------:R-:W-:Y:S01]  /*14c0*/  BSSY.RECONVERGENT B0, `(.L_x_13) ;  /* 0x000001f000007945 */ /* 0x000fe20003800200 */
[----:B------:R-:W-:-:S04]  /*14d0*/  IADD3 R18, PT, PT, R5, 0x1, RZ ;  /* 0x0000000105127810 */ /* 0x000fc80007ffe0ff */
[----:B------:R-:W-:-:S13]  /*14e0*/  ISETP.GT.U32.OR P0, PT, R18, 0x27f5, P0 ;  /* 0x000027f51200780c */ /* 0x000fda0000704470 */
[----:B------:R-:W-:Y:S05]  /*14f0*/  @P0 BRA `(.L_x_14) ;  /* 0x00000000006c0947 */ /* 0x000fea0003800000 */
[C---:B------:R-:W-:Y:S02]  /*1500*/  LOP3.LUT R9, R18.reuse, 0xffff, RZ, 0xc0, !PT ;  /* 0x0000ffff12097812 */ /* 0x040fe400078ec0ff */
[----:B------:R-:W-:Y:S02]  /*1510*/  ISETP.GE.U32.AND P0, PT, R18, 0x136, PT ;  /* 0x000001361200780c */ /* 0x000fe40003f06070 */
[----:B------:R-:W-:-:S04]  /*1520*/  SHF.R.U32.HI R9, RZ, 0x1, R9 ;  /* 0x00000001ff097819 */ /* 0x000fc80000011609 */
[----:B------:R-:W-:-:S05]  /*1530*/  LOP3.LUT R9, R9, 0xffff, RZ, 0xc0, !PT ;  /* 0x0000ffff09097812 */ /* 0x000fca00078ec0ff */
[----:B------:R-:W-:Y:S02]  /*1540*/  IMAD R9, R9, 0xd369, RZ ;  /* 0x0000d36909097824 */ /* 0x000fe400078e02ff */
[----:B0-----:R-:W0:Y:S03]  /*1550*/  @P0 LDC.64 R10, c[0x0][0x380] ;  /* 0x0000e000ff0a0b82 */ /* 0x001e260000000a00 */
[----:B------:R-:W-:-:S05]  /*1560*/  SHF.R.U32.HI R9, RZ, 0x17, R9 ;  /* 0x00000017ff097819 */ /* 0x000fca0000011609 */
[----:B------:R-:W-:-:S04]  /*1570*/  @P0 IMAD R12, R9, 0x1e00, R6 ;  /* 0x00001e00090c0824 */ /* 0x000fc800078e0206 */
[----:B------:R-:W-:-:S04]  /*1580*/  @P0 IMAD R12, R14, -0x1d10, R12 ;  /* 0xffffe2f00e0c0824 */ /* 0x000fc800078e020c */
[----:B------:R-:W-:Y:S02]  /*1590*/  @P0 IMAD R12, R7, 0xe6, R12 ;  /* 0x000000e6070c0824 */ /* 0x000fe400078e020c */
[----:B------:R-:W-:-:S03]  /*15a0*/  IMAD.MOV.U32 R7, RZ, RZ, RZ ;  /* 0x000000ffff077224 */ /* 0x000fc600078e00ff */
[----:B------:R-:W-:-:S05]  /*15b0*/  @P0 IADD3 R13, PT, PT, R12, -0x1dff, RZ ;  /* 0xffffe2010c0d0810 */ /* 0x000fca0007ffe0ff */
[----:B0-----:R-:W-:-:S05]  /*15c0*/  @P0 IMAD.WIDE R10, R13, 0x4, R10 ;  /* 0x000000040d0a0825 */ /* 0x001fca00078e020a */
[----:B------:R0:W2:Y:S01]  /*15d0*/  @P0 LDG.E.CONSTANT R7, desc[UR10][R10.64] ;  /* 0x0000000a0a070981 */ /* 0x0000a2000c1e9900 */
[----:B------:R-:W-:Y:S01]  /*15e0*/  PRMT R9, R9, 0x9910, RZ ;  /* 0x0000991009097816 */ /* 0x000fe200000000ff */
[----:B------:R-:W1:Y:S01]  /*15f0*/  S2UR UR7, SR_CgaCtaId ;  /* 0x00000000000779c3 */ /* 0x000e620000008800 */
[----:B------:R-:W-:-:S03]  /*1600*/  UMOV UR6, 0x400 ;  /* 0x0000040000067882 */ /* 0x000fc60000000000 */
[----:B------:R-:W-:-:S05]  /*1610*/  IMAD R9, R9, 0x136, RZ ;  /* 0x0000013609097824 */ /* 0x000fca00078e02ff */
[----:B------:R-:W-:-:S04]  /*1620*/  IADD3 R9, PT, PT, RZ, -R9, RZ ;  /* 0x80000009ff097210 */ /* 0x000fc80007ffe0ff */
        /* <DEDUP_REMOVED lines=8> */
.L_x_14:
[----:B------:R-:W-:Y:S05]  /*16b0*/  BSYNC.RECONVERGENT B0 ;  /* 0x0000000000007941 */ /* 0x000fea0003800200 */
.L_x_13:
[----:B------:R-:W-:Y:S01]  /*16c0*/  IADD3 R8, PT, PT, R8, 0x2, RZ ;  /* 0x0000000208087810 */ /* 0x000fe20007ffe0ff */
[----:B------:R-:W-:Y:S01]  /*16d0*/  VIADD R17, R17, 0x2 ;  /* 0x0000000211117836 */ /* 0x000fe20000000000 */
[----:B------:R-:W-:Y:S01]  /*16e0*/  IADD3 R6, PT, PT, R6, 0x2, RZ ;  /* 0x0000000206067810 */ /* 0x000fe20007ffe0ff */
[----:B------:R-:W-:Y:S01]  /*16f0*/  UIADD3 UR4, UPT, UPT, UR4, 0x2, URZ ;  /* 0x0000000204047890 */ /* 0x000fe2000fffe0ff */
[----:B------:R-:W-:Y:S02]  /*1700*/  IADD3 R5, PT, PT, R5, 0x2, RZ ;  /* 0x0000000205057810 */ /* 0x000fe40007ffe0ff */
[----:B------:R-:W-:Y:S01]  /*1710*/  IADD3 R2, PT, PT, R2, 0x2, RZ ;  /* 0x0000000202027810 */ /* 0x000fe20007ffe0ff */
[----:B------:R-:W-:Y:S08]  /*1720*/  BRA `(.L_x_15) ;  /* 0xfffffff800a47947 */ /* 0x000ff0000383ffff */
.L_x_12:
[----:B------:R-:W-:Y:S05]  /*1730*/  @P3 BRA `(.L_x_16) ;  /* 0xfffffff8006c3947 */ /* 0x000fea000383ffff */
[C---:B------:R-:W-:Y:S02]  /*1740*/  PRMT R2, R0.reuse, 0x9910, RZ ;  /* 0x0000991000027816 */ /* 0x040fe400000000ff */
[----:B------:R-:W-:-:S03]  /*1750*/  ISETP.GT.U32.AND P0, PT, R0, 0x1d, PT ;  /* 0x0000001d0000780c */ /* 0x000fc60003f04070 */
[----:B------:R-:W-:-:S05]  /*1760*/  IMAD R2, R2, 0xcd, RZ ;  /* 0x000000cd02027824 */ /* 0x000fca00078e02ff */
[----:B------:R-:W-:-:S04]  /*1770*/  LOP3.LUT R2, R2, 0xffff, RZ, 0xc0, !PT ;  /* 0x0000ffff02027812 */ /* 0x000fc800078ec0ff */
[----:B------:R-:W-:-:S04]  /*1780*/  SHF.R.U32.HI R4, RZ, 0xb, R2 ;  /* 0x0000000bff047819 */ /* 0x000fc80000011602 */
[C---:B------:R-:W-:Y:S02]  /*1790*/  PRMT R2, R4.reuse, 0x9910, RZ ;  /* 0x0000991004027816 */ /* 0x040fe400000000ff */
[----:B------:R-:W-:-:S03]  /*17a0*/  LOP3.LUT R4, R4, 0xffff, RZ, 0xc0, !PT ;  /* 0x0000ffff04047812 */ /* 0x000fc600078ec0ff */
[----:B------:R-:W-:-:S04]  /*17b0*/  IMAD R2, R2, 0xa, RZ ;  /* 0x0000000a02027824 */ /* 0x000fc800078e02ff */
[----:B------:R-:W-:Y:S02]  /*17c0*/  IMAD.MOV R5, RZ, RZ, -R2 ;  /* 0x000000ffff057224 */ /* 0x000fe400078e0a02 */
[----:B------:R-:W1:Y:S03]  /*17d0*/  LDC.64 R2, c[0x0][0x388] ;  /* 0x0000e200ff027b82 */ /* 0x000e660000000a00 */
[----:B------:R-:W-:-:S04]  /*17e0*/  PRMT R5, R5, 0x7710, RZ ;  /* 0x0000771005057816 */ /* 0x000fc800000000ff */
[----:B------:R-:W-:-:S04]  /*17f0*/  IADD3 R5, PT, PT, R5, R0, RZ ;  /* 0x0000000005057210 */ /* 0x000fc80007ffe0ff */
[----:B------:R-:W-:-:S04]  /*1800*/  LOP3.LUT R5, R5, 0xff, RZ, 0xc0, !PT ;  /* 0x000000ff05057812 */ /* 0x000fc800078ec0ff */
[----:B------:R-:W-:-:S05]  /*1810*/  IADD3 R5, PT, PT, R5, UR5, RZ ;  /* 0x0000000505057c10 */ /* 0x000fca000fffe0ff */
[----:B------:R-:W-:-:S04]  /*1820*/  IMAD R5, R4, 0x2d0, R5 ;  /* 0x000002d004057824 */ /* 0x000fc800078e0205 */
[----:B-1----:R-:W-:-:S06]  /*1830*/  IMAD.WIDE.U32 R2, R5, 0x4, R2 ;  /* 0x0000000405027825 */ /* 0x002fcc00078e0002 */
[----:B------:R1:W2:Y:S01]  /*1840*/  @!P0 LDG.E.CONSTANT R2, desc[UR10][R2.64+0x3c0] ;  /* 0x0003c00a02028981 */ /* 0x0002a2000c1e9900 */
[----:B------:R-:W3:Y:S01]  /*1850*/  S2UR UR7, SR_CgaCtaId ;  /* 0x00000000000779c3 */ /* 0x000ee20000008800 */
[----:B------:R-:W-:Y:S02]  /*1860*/  UMOV UR4, 0x400 ;  /* 0x0000040000047882 */ /* 0x000fe40000000000 */
[----:B------:R-:W-:-:S05]  /*1870*/  UIADD3 UR4, UPT, UPT, UR4, 0x9fd8, URZ ;  /* 0x00009fd804047890 */ /* 0x000fca000fffe0ff */
[----:B------:R-:W4:Y:S01]  /*1880*/  S2UR UR6, SR_CgaCtaId ;  /* 0x00000000000679c3 */ /* 0x000f220000008800 */
[----:B-1----:R-:W-:Y:S01]  /*1890*/  SEL R3, RZ, 0xa0, P1 ;  /* 0x000000a0ff037807 */ /* 0x002fe20000800000 */
[----:B---3--:R-:W-:-:S03]  /*18a0*/  ULEA UR7, UR7, UR4, 0x18 ;  /* 0x0000000407077291 */ /* 0x008fc6000f8ec0ff */
[----:B------:R-:W-:-:S03]  /*18b0*/  UMOV UR4, 0x400 ;  /* 0x0000040000047882 */ /* 0x000fc60000000000 */
[----:B------:R-:W-:Y:S01]  /*18c0*/  LEA R5, R0, UR7, 0x2 ;  /* 0x0000000700057c11 */ /* 0x000fe2000f8e10ff */
[----:B----4-:R-:W-:Y:S01]  /*18d0*/  ULEA UR4, UR6, UR4, 0x18 ;  /* 0x0000000406047291 */ /* 0x010fe2000f8ec0ff */
[----:B------:R-:W-:-:S03]  /*18e0*/  SHF.R.U32.HI R0, RZ, 0x1, R0 ;  /* 0x00000001ff007819 */ /* 0x000fc60000011600 */
[----:B--2---:R1:W-:Y:S01]  /*18f0*/  @!P0 STS [R5], R2 ;  /* 0x0000000205008388 */ /* 0x0043e20000000800 */
[----:B------:R-:W-:Y:S06]  /*1900*/  BAR.SYNC.DEFER_BLOCKING 0x0 ;  /* 0x0000000000007b1d */ /* 0x000fec0000010000 */
[----:B------:R-:W2:Y:S04]  /*1910*/  LDS.64 R44, [UR4+0x9fd8] ;  /* 0x009fd804ff2c7984 */ /* 0x000ea80008000a00 */
[----:B0-----:R-:W0:Y:S04]  /*1920*/  LDS.128 R12, [UR4+0x9fe0] ;  /* 0x009fe004ff0c7984 */ /* 0x001e280008000c00 */
[----:B------:R-:W3:Y:S04]  /*1930*/  LDS.128 R16, [UR4+0x9ff0] ;  /* 0x009ff004ff107984 */ /* 0x000ee80008000c00 */
[----:B------:R-:W4:Y:S04]  /*1940*/  LDS.128 R20, [UR4+0xa000] ;  /* 0x00a00004ff147984 */ /* 0x000f280008000c00 */
[----:B------:R-:W0:Y:S04]  /*1950*/  LDS.128 R24, [UR4+0xa010] ;  /* 0x00a01004ff187984 */ /* 0x000e280008000c00 */
[----:B------:R-:W0:Y:S04]  /*1960*/  LDS.128 R28, [UR4+0xa020] ;  /* 0x00a02004ff1c7984 */ /* 0x000e280008000c00 */
[----:B------:R-:W0:Y:S04]  /*1970*/  LDS.128 R32, [UR4+0xa030] ;  /* 0x00a03004ff207984 */ /* 0x000e280008000c00 */
[----:B------:R-:W0:Y:S01]  /*1980*/  LDS.128 R36, [UR4+0xa040] ;  /* 0x00a04004ff247984 */ /* 0x000e220008000c00 */
[----:B-1----:R-:W-:-:S05]  /*1990*/  UMOV UR4, URZ ;  /* 0x000000ff00047c82 */ /* 0x002fca0008000000 */
.L_x_17:
[----:B------:R-:W-:-:S04]  /*19a0*/  UIMAD UR6, UR4, 0x5, URZ ;  /* 0x00000005040678a4 */ /* 0x000fc8000f8e02ff */
[----:B------:R-:W-:-:S09]  /*19b0*/  ULEA UR6, UR6, UR12, 0x2 ;  /* 0x0000000c06067291 */ /* 0x000fd2000f8e10ff */
[----:B------:R-:W2:Y:S04]  /*19c0*/  LDL R5, [UR6] ;  /* 0x00000006ff057983 */ /* 0x000ea80008100800 */
[----:B------:R-:W5:Y:S04]  /*19d0*/  LDL R4, [UR6+0x4] ;  /* 0x00000406ff047983 */ /* 0x000f680008100800 */
[----:B----4-:R-:W3:Y:S04]  /*19e0*/  LDL R11, [UR6+0x8] ;  /* 0x00000806ff0b7983 */ /* 0x010ee80008100800 */
[----:B------:R-:W0:Y:S04]  /*19f0*/  LDL R46, [UR6+0xc] ;  /* 0x00000c06ff2e7983 */ /* 0x000e280008100800 */
[----:B------:R-:W3:Y:S04]  /*1a00*/  LDL R52, [UR6+0xa0] ;  /* 0x0000a006ff347983 */ /* 0x000ee80008100800 */
[----:B------:R-:W3:Y:S04]  /*1a10*/  LDL R51, [UR6+0x10] ;  /* 0x00001006ff337983 */ /* 0x000ee80008100800 */
[----:B------:R-:W3:Y:S04]  /*1a20*/  LDL R53, [UR6+0xa4] ;  /* 0x0000a406ff357983 */ /* 0x000ee80008100800 */
[----:B------:R-:W3:Y:S04]  /*1a30*/  LDL R50, [UR6+0xa8] ;  /* 0x0000a806ff327983 */ /* 0x000ee80008100800 */
[----:B------:R-:W3:Y:S04]  /*1a40*/  LDL R49, [UR6+0xac] ;  /* 0x0000ac06ff317983 */ /* 0x000ee80008100800 */
[----:B------:R-:W3:Y:S01]  /*1a50*/  LDL R2, [UR6+0xb0] ;  /* 0x0000b006ff027983 */ /* 0x000ee20008100800 */
[----:B------:R-:W1:Y:S01]  /*1a60*/  S2UR UR9, SR_CgaCtaId ;  /* 0x00000000000979c3 */ /* 0x000e620000008800 */
[----:B------:R-:W-:Y:S01]  /*1a70*/  MOV R7, UR4 ;  /* 0x0000000400077c02 */ /* 0x000fe20008000f00 */
[----:B------:R-:W-:Y:S01]  /*1a80*/  IMAD R48, R0, 0x26c, R3 ;  /* 0x0000026c00307824 */ /* 0x000fe200078e0203 */
[----:B------:R-:W-:Y:S01]  /*1a90*/  UMOV UR7, 0x400 ;  /* 0x0000040000077882 */ /* 0x000fe20000000000 */
[----:B------:R-:W-:-:S02]  /*1aa0*/  UIADD3 UR4, UPT, UPT, UR4, 0x1, URZ ;  /* 0x0000000104047890 */ /* 0x000fc4000fffe0ff */
[----:B------:R-:W-:Y:S02]  /*1ab0*/  IMAD R48, R7, 0x14, R48 ;  /* 0x0000001407307824 */ /* 0x000fe400078e0230 */
[----:B------:R-:W-:Y:S02]  /*1ac0*/  UISETP.NE.AND UP0, UPT, UR4, 0x8, UPT ;  /* 0x000000080400788c */ /* 0x000fe4000bf05270 */
[----:B-1----:R-:W-:-:S06]  /*1ad0*/  ULEA UR7, UR9, UR7, 0x18 ;  /* 0x0000000709077291 */ /* 0x002fcc000f8ec0ff */
[----:B------:R-:W-:-:S05]  /*1ae0*/  LEA R48, R48, UR7, 0x2 ;  /* 0x0000000730307c11 */ /* 0x000fca000f8e10ff */
[----:B------:R-:W2:Y:S04]  /*1af0*/  LDS.128 R40, [R48] ;  /* 0x0000000030287984 */ /* 0x000ea80000000c00 */
[----:B------:R-:W4:Y:S01]  /*1b00*/  LDS.64 R8, [R48+0x4d8] ;  /* 0x0004d80030087984 */ /* 0x000f220000000a00 */
[----:B--2---:R-:W-:Y:S01]  /*1b10*/  FFMA R5, R44, R40, R5 ;  /* 0x000000282c057223 */ /* 0x004fe20000000005 */
[----:B-----5:R-:W-:-:S03]  /*1b20*/  FFMA R10, R45, R41, R4 ;  /* 0x000000292d0a7223 */ /* 0x020fc60000000004 */
[----:B----4-:R-:W-:Y:S02]  /*1b30*/  FFMA R41, R20, R8, R5 ;  /* 0x0000000814297223 */ /* 0x010fe40000000005 */
[----:B------:R-:W1:Y:S01]  /*1b40*/  LDS.128 R4, [R48+0x9b0] ;  /* 0x0009b00030047984 */ /* 0x000e620000000c00 */
[----:B------:R-:W-:Y:S01]  /*1b50*/  FFMA R10, R21, R9, R10 ;  /* 0x00000009150a7223 */ /* 0x000fe2000000000a */
[----:B0-----:R-:W-:-:S03]  /*1b60*/  FFMA R46, R13, R43, R46 ;  /* 0x0000002b0d2e7223 */ /* 0x001fc6000000002e */
[----:B-1----:R-:W-:Y:S01]  /*1b70*/  FFMA R54, R31, R5, R10 ;  /* 0x000000051f367223 */ /* 0x002fe2000000000a */
[----:B---3--:R-:W-:Y:S01]  /*1b80*/  FFMA R5, R12, R42, R11 ;  /* 0x0000002a0c057223 */ /* 0x008fe2000000000b */
[----:B------:R-:W-:Y:S01]  /*1b90*/  FFMA R4, R4, R30, R41 ;  /* 0x0000001e04047223 */ /* 0x000fe20000000029 */
[----:B------:R-:W0:Y:S04]  /*1ba0*/  LDS.128 R8, [R48+0x4e0] ;  /* 0x0004e00030087984 */ /* 0x000e280000000c00 */
[----:B------:R-:W1:Y:S04]  /*1bb0*/  LDS.128 R40, [R48+0x10] ;  /* 0x0000100030287984 */ /* 0x000e680000000c00 */
[----:B------:R-:W-:Y:S04]  /*1bc0*/  STL [UR6], R4 ;  /* 0x00000004ff007987 */ /* 0x000fe80008100806 */
[----:B------:R-:W-:Y:S01]  /*1bd0*/  STL [UR6+0x4], R54 ;  /* 0x00000436ff007987 */ /* 0x000fe20008100806 */
[----:B0-----:R-:W-:Y:S01]  /*1be0*/  FFMA R5, R22, R8, R5 ;  /* 0x0000000816057223 */ /* 0x001fe20000000005 */
[----:B------:R-:W-:-:S02]  /*1bf0*/  FFMA R8, R23, R9, R46 ;  /* 0x0000000917087223 */ /* 0x000fc4000000002e */
[----:B------:R-:W0:Y:S01]  /*1c00*/  LDS.64 R46, [R48+0x20] ;  /* 0x00002000302e7984 */ /* 0x000e220000000a00 */
[----:B-1----:R-:W-:Y:S01]  /*1c10*/  FFMA R52, R15, R41, R52 ;  /* 0x000000290f347223 */ /* 0x002fe20000000034 */
[----:B------:R-:W-:Y:S01]  /*1c20*/  FFMA R41, R14, R40, R51 ;  /* 0x000000280e297223 */ /* 0x000fe20000000033 */
[----:B------:R-:W-:Y:S01]  /*1c30*/  FFMA R55, R32, R6, R5 ;  /* 0x0000000620377223 */ /* 0x000fe20000000005 */
[----:B------:R-:W-:Y:S01]  /*1c40*/  FFMA R40, R33, R7, R8 ;  /* 0x0000000721287223 */ /* 0x000fe20000000008 */
[----:B------:R-:W-:Y:S01]  /*1c50*/  FFMA R52, R25, R11, R52 ;  /* 0x0000000b19347223 */ /* 0x000fe20000000034 */
[----:B------:R-:W1:Y:S01]  /*1c60*/  LDS.128 R4, [R48+0x4f0] ;  /* 0x0004f00030047984 */ /* 0x000e620000000c00 */
[----:B------:R-:W-:Y:S01]  /*1c70*/  FFMA R41, R24, R10, R41 ;  /* 0x0000000a18297223 */ /* 0x000fe20000000029 */
[----:B------:R-:W-:Y:S01]  /*1c80*/  FFMA R53, R16, R42, R53 ;  /* 0x0000002a10357223 */ /* 0x000fe20000000035 */
[----:B------:R-:W-:Y:S01]  /*1c90*/  FFMA R50, R17, R43, R50 ;  /* 0x0000002b11327223 */ /* 0x000fe20000000032 */
[----:B------:R-:W2:Y:S04]  /*1ca0*/  LDS.128 R8, [R48+0x9c0] ;  /* 0x0009c00030087984 */ /* 0x000ea80000000c00 */
[----:B------:R-:W3:Y:S04]  /*1cb0*/  LDS.64 R42, [R48+0x9d0] ;  /* 0x0009d000302a7984 */ /* 0x000ee80000000a00 */
[----:B------:R4:W-:Y:S04]  /*1cc0*/  STL [UR6+0x8], R55 ;  /* 0x00000837ff007987 */ /* 0x0009e80008100806 */
        /* <DEDUP_REMOVED lines=22> */
.L_x_24:
[----:B0-----:R-:W0:Y:S01]  /*1e30*/  S2R R3, SR_TID.X ;  /* 0x0000000000037919 */ /* 0x001e220000002100 */
[----:B----4-:R-:W-:Y:S01]  /*1e40*/  MOV R2, R0 ;  /* 0x0000000000027202 */ /* 0x010fe20000000f00 */
[----:B------:R-:W-:Y:S01]  /*1e50*/  UMOV UR4, URZ ;  /* 0x000000ff00047c82 */ /* 0x000fe20008000000 */
[----:B0-----:R-:W-:Y:S01]  /*1e60*/  IMAD R5, R3, 0x23, RZ ;  /* 0x0000002303057824 */ /* 0x001fe200078e02ff */
[----:B------:R-:W-:-:S03]  /*1e70*/  LEA R14, R0, R3, 0x5 ;  /* 0x00000003000e7211 */ /* 0x000fc600078e28ff */
[----:B------:R-:W-:Y:S01]  /*1e80*/  IMAD R4, R0, 0x460, R5 ;  /* 0x0000046000047824 */ /* 0x000fe200078e0205 */
[C---:B------:R-:W-:Y:S02]  /*1e90*/  IADD3 R7, PT, PT, R5.reuse, UR5, RZ ;  /* 0x0000000505077c10 */ /* 0x040fe4000fffe0ff */
[----:B------:R-:W-:Y:S02]  /*1ea0*/  ISETP.GT.U32.AND P2, PT, R14, 0x124, PT ;  /* 0x000001240e00780c */ /* 0x000fe40003f44070 */
[----:B------:R-:W-:Y:S01]  /*1eb0*/  IADD3 R16, PT, PT, R5, 0x1, RZ ;  /* 0x0000000105107810 */ /* 0x000fe20007ffe0ff */
[----:B------:R-:W-:Y:S01]  /*1ec0*/  IMAD R6, R0, 0x6900, R7 ;  /* 0x0000690000067824 */ /* 0x000fe200078e0207 */
[----:B------:R-:W-:Y:S01]  /*1ed0*/  IADD3 R7, PT, PT, R4, 0x2, RZ ;  /* 0x0000000204077810 */ /* 0x000fe20007ffe0ff */
[----:B------:R-:W-:-:S05]  /*1ee0*/  VIADD R0, R0, 0x1 ;  /* 0x0000000100007836 */ /* 0x000fca0000000000 */
[----:B------:R-:W-:-:S13]  /*1ef0*/  ISETP.NE.AND P3, PT, R0, 0xa, PT ;  /* 0x0000000a0000780c */ /* 0x000fda0003f65270 */
.L_x_23:
[----:B-1----:R-:W-:Y:S01]  /*1f00*/  IMAD.HI.U32 R9, R16, -0x33333333, RZ ;  /* 0xcccccccd10097827 */ /* 0x002fe200078e00ff */
[----:B------:R-:W-:Y:S01]  /*1f10*/  ISETP.GT.U32.OR P0, PT, R4, 0x27f5, P2 ;  /* 0x000027f50400780c */ /* 0x000fe20001704470 */
[----:B------:R-:W-:Y:S02]  /*1f20*/  BSSY.RECONVERGENT B0, `(.L_x_18) ;  /* 0x0000029000007945 */ /* 0x000fe40003800200 */
[----:B------:R-:W-:Y:S01]  /*1f30*/  IMAD.HI.U32 R8, R5, -0x33333333, RZ ;  /* 0xcccccccd05087827 */ /* 0x000fe200078e00ff */
[----:B------:R-:W-:-:S04]  /*1f40*/  SHF.R.U32.HI R9, RZ, 0x3, R9 ;  /* 0x00000003ff097819 */ /* 0x000fc80000011609 */
[----:B------:R-:W-:Y:S01]  /*1f50*/  SHF.R.U32.HI R17, RZ, 0x3, R8 ;  /* 0x00000003ff117819 */ /* 0x000fe20000011608 */
[----:B------:R-:W-:-:S04]  /*1f60*/  IMAD R8, R2, 0x70, R9 ;  /* 0x0000007002087824 */ /* 0x000fc800078e0209 */
[----:B------:R-:W-:Y:S02]  /*1f70*/  IMAD R10, R2, 0x70, R17 ;  /* 0x00000070020a7824 */ /* 0x000fe400078e0211 */
[----:B------:R-:W-:-:S04]  /*1f80*/  IMAD.HI.U32 R11, R8, 0x8421085, RZ ;  /* 0x08421085080b7827 */ /* 0x000fc800078e00ff */
[----:B0-----:R-:W-:Y:S01]  /*1f90*/  IMAD.HI.U32 R13, R10, 0x8421085, RZ ;  /* 0x084210850a0d7827 */ /* 0x001fe200078e00ff */
[----:B------:R-:W-:-:S03]  /*1fa0*/  IADD3 R8, PT, PT, R8, -R11, RZ ;  /* 0x8000000b08087210 */ /* 0x000fc60007ffe0ff */
[----:B------:R-:W-:Y:S01]  /*1fb0*/  IMAD.IADD R10, R10, 0x1, -R13 ;  /* 0x000000010a0a7824 */ /* 0x000fe200078e0a0d */
[----:B------:R-:W-:-:S04]  /*1fc0*/  LEA.HI R8, R8, R11, RZ, 0x1f ;  /* 0x0000000b08087211 */ /* 0x000fc800078ff8ff */
        /* <DEDUP_REMOVED lines=16> */
[----:B------:R-:W2:Y:S01]  /*20d0*/  @P0 LDG.E.CONSTANT R12, desc[UR10][R10.64] ;  /* 0x0000000a0a0c0981 */ /* 0x000ea2000c1e9900 */
[----:B------:R-:W-:Y:S01]  /*20e0*/  PRMT R13, R15, 0x9910, RZ ;  /* 0x000099100f0d7816 */ /* 0x000fe200000000ff */
[----:B------:R-:W0:Y:S01]  /*20f0*/  S2UR UR7, SR_CgaCtaId ;  /* 0x00000000000779c3 */ /* 0x000e220000008800 */
[----:B------:R-:W-:-:S03]  /*2100*/  UMOV UR6, 0x400 ;  /* 0x0000040000067882 */ /* 0x000fc60000000000 */
[----:B------:R-:W-:-:S05]  /*2110*/  IMAD R13, R13, 0x136, RZ ;  /* 0x000001360d0d7824 */ /* 0x000fca00078e02ff */
[----:B------:R-:W-:-:S04]  /*2120*/  IADD3 R13, PT, PT, RZ, -R13, RZ ;  /* 0x8000000dff0d7210 */ /* 0x000fc80007ffe0ff */
[----:B------:R-:W-:-:S05]  /*2130*/  PRMT R13, R13, 0x7710, RZ ;  /* 0x000077100d0d7816 */ /* 0x000fca00000000ff */
[----:B------:R-:W-:-:S05]  /*2140*/  IMAD.IADD R13, R13, 0x1, R4 ;  /* 0x000000010d0d7824 */ /* 0x000fca00078e0204 */
[----:B------:R-:W-:Y:S01]  /*2150*/  LOP3.LUT R13, R13, 0xffff, RZ, 0xc0, !PT ;  /* 0x0000ffff0d0d7812 */ /* 0x000fe200078ec0ff */
[----:B0-----:R-:W-:-:S03]  /*2160*/  ULEA UR6, UR7, UR6, 0x18 ;  /* 0x0000000607067291 */ /* 0x001fc6000f8ec0ff */
[----:B------:R-:W-:-:S05]  /*2170*/  IADD3 R13, PT, PT, -R13, R4, R4 ;  /* 0x000000040d0d7210 */ /* 0x000fca0007ffe104 */
[----:B------:R-:W-:-:S05]  /*2180*/  IMAD R13, R18, -0x136, R13 ;  /* 0xfffffeca120d7824 */ /* 0x000fca00078e020d */
[----:B------:R-:W-:-:S05]  /*2190*/  LEA R13, R13, UR6, 0x2 ;  /* 0x000000060d0d7c11 */ /* 0x000fca000f8e10ff */
[----:B--2---:R0:W-:Y:S02]  /*21a0*/  STS [R13], R12 ;  /* 0x0000000c0d007388 */ /* 0x0041e40000000800 */
.L_x_19:
[----:B------:R-:W-:Y:S05]  /*21b0*/  BSYNC.RECONVERGENT B0 ;  /* 0x0000000000007941 */ /* 0x000fea0003800200 */
.L_x_18:
        /* <DEDUP_REMOVED lines=10> */
[----:B------:R-:W-:Y:S02]  /*2260*/  SHF.R.U32.HI R8, RZ, 0x1, R8 ;  /* 0x00000001ff087819 */ /* 0x000fe40000011608 */
[----:B0-----:R-:W-:Y:S02]  /*2270*/  MOV R12, RZ ;  /* 0x000000ff000c7202 */ /* 0x001fe40000000f00 */
[----:B------:R-:W-:-:S05]  /*2280*/  LOP3.LUT R8, R8, 0xffff, RZ, 0xc0, !PT ;  /* 0x0000ffff08087812 */ /* 0x000fca00078ec0ff */
[----:B------:R-:W-:Y:S02]  /*2290*/  IMAD R8, R8, 0xd369, RZ ;  /* 0x0000d36908087824 */ /* 0x000fe400078e02ff */
[----:B------:R-:W0:Y:S03]  /*22a0*/  @P0 LDC.64 R10, c[0x0][0x380] ;  /* 0x0000e000ff0a0b82 */ /* 0x000e260000000a00 */
[----:B------:R-:W-:-:S05]  /*22b0*/  SHF.R.U32.HI R13, RZ, 0x17, R8 ;  /* 0x00000017ff0d7819 */ /* 0x000fca0000011608 */
[----:B------:R-:W-:-:S04]  /*22c0*/  @P0 IMAD R8, R13, 0x1e00, R6 ;  /* 0x00001e000d080824 */ /* 0x000fc800078e0206 */
[----:B------:R-:W-:-:S04]  /*22d0*/  @P0 IMAD R8, R15, -0x1d10, R8 ;  /* 0xffffe2f00f080824 */ /* 0x000fc800078e0208 */
[----:B------:R-:W-:-:S05]  /*22e0*/  @P0 IMAD R8, R9, 0xe6, R8 ;  /* 0x000000e609080824 */ /* 0x000fca00078e0208 */
[----:B------:R-:W-:-:S05]  /*22f0*/  @P0 IADD3 R9, PT, PT, R8, -0x1d0f, RZ ;  /* 0xffffe2f108090810 */ /* 0x000fca0007ffe0ff */
        /* <DEDUP_REMOVED lines=15> */
.L_x_22:
[----:B------:R-:W-:Y:S05]  /*23f0*/  BSYNC.RECONVERGENT B0 ;  /* 0x0000000000007941 */ /* 0x000fea0003800200 */
.L_x_21:
[----:B------:R-:W-:Y:S01]  /*2400*/  IADD3 R7, PT, PT, R7, 0x2, RZ ;  /* 0x0000000207077810 */ /* 0x000fe20007ffe0ff */
[----:B------:R-:W-:Y:S01]  /*2410*/  VIADD R6, R6, 0x2 ;  /* 0x0000000206067836 */ /* 0x000fe20000000000 */
[----:B------:R-:W-:Y:S01]  /*2420*/  IADD3 R16, PT, PT, R16, 0x2, RZ ;  /* 0x0000000210107810 */ /* 0x000fe20007ffe0ff */
[----:B------:R-:W-:Y:S01]  /*2430*/  UIADD3 UR4, UPT, UPT, UR4, 0x2, URZ ;  /* 0x0000000204047890 */ /* 0x000fe2000fffe0ff */
[----:B------:R-:W-:Y:S02]  /*2440*/  IADD3 R4, PT, PT, R4, 0x2, RZ ;  /* 0x0000000204047810 */ /* 0x000fe40007ffe0ff */
[----:B------:R-:W-:Y:S01]  /*2450*/  IADD3 R5, PT, PT, R5, 0x2, RZ ;  /* 0x0000000205057810 */ /* 0x000fe20007ffe0ff */
[----:B------:R-:W-:Y:S08]  /*2460*/  BRA `(.L_x_23) ;  /* 0xfffffff800a47947 */ /* 0x000ff0000383ffff */
.L_x_20:
[----:B------:R-:W-:Y:S05]  /*2470*/  @P3 BRA `(.L_x_24) ;  /* 0xfffffff8006c3947 */ /* 0x000fea000383ffff */
[C---:B------:R-:W-:Y:S01]  /*2480*/  PRMT R0, R3.reuse, 0x9910, RZ ;  /* 0x0000991003007816 */ /* 0x040fe200000000ff */
[----:B------:R-:W1:Y:S01]  /*2490*/  LDC.64 R4, c[0x0][0x388] ;  /* 0x0000e200ff047b82 */ /* 0x000e620000000a00 */
[----:B------:R-:W-:-:S03]  /*24a0*/  ISETP.GT.U32.AND P0, PT, R3, 0x1d, PT ;  /* 0x0000001d0300780c */ /* 0x000fc60003f04070 */
[----:B------:R-:W-:-:S05]  /*24b0*/  IMAD R0, R0, 0xcd, RZ ;  /* 0x000000cd00007824 */ /* 0x000fca00078e02ff */
[----:B------:R-:W-:-:S04]  /*24c0*/  LOP3.LUT R0, R0, 0xffff, RZ, 0xc0, !PT ;  /* 0x0000ffff00007812 */ /* 0x000fc800078ec0ff */
[----:B------:R-:W-:-:S04]  /*24d0*/  SHF.R.U32.HI R0, RZ, 0xb, R0 ;  /* 0x0000000bff007819 */ /* 0x000fc80000011600 */
[C---:B------:R-:W-:Y:S02]  /*24e0*/  PRMT R2, R0.reuse, 0x9910, RZ ;  /* 0x0000991000027816 */ /* 0x040fe400000000ff */
        /* <DEDUP_REMOVED lines=8> */
[----:B-1----:R-:W-:-:S05]  /*2570*/  IMAD.WIDE.U32 R4, R7, 0x4, R4 ;  /* 0x0000000407047825 */ /* 0x002fca00078e0004 */
[----:B------:R-:W2:Y:S01]  /*2580*/  @!P0 LDG.E.CONSTANT R0, desc[UR10][R4.64+0x780] ;  /* 0x0007800a04008981 */ /* 0x000ea2000c1e9900 */
[----:B------:R-:W1:Y:S01]  /*2590*/  S2UR UR7, SR_CgaCtaId ;  /* 0x00000000000779c3 */ /* 0x000e620000008800 */
[----:B------:R-:W-:Y:S01]  /*25a0*/  UMOV UR4, 0x400 ;  /* 0x0000040000047882 */ /* 0x000fe20000000000 */
[----:B------:R-:W-:Y:S01]  /*25b0*/  SHF.R.U32.HI R35, RZ, 0x1, R3 ;  /* 0x00000001ff237819 */ /* 0x000fe20000011603 */
[----:B------:R-:W-:-:S05]  /*25c0*/  UIADD3 UR4, UPT, UPT, UR4, 0x9fd8, URZ ;  /* 0x00009fd804047890 */ /* 0x000fca000fffe0ff */
[----:B------:R-:W3:Y:S01]  /*25d0*/  S2UR UR6, SR_CgaCtaId ;  /* 0x00000000000679c3 */ /* 0x000ee20000008800 */
[----:B-1----:R-:W-:-:S03]  /*25e0*/  ULEA UR7, UR7, UR4, 0x18 ;  /* 0x0000000407077291 */ /* 0x002fc6000f8ec0ff */
[----:B------:R-:W-:-:S03]  /*25f0*/  UMOV UR4, 0x400 ;  /* 0x0000040000047882 */ /* 0x000fc60000000000 */
[----:B------:R-:W-:Y:S01]  /*2600*/  LEA R37, R3, UR7, 0x2 ;  /* 0x0000000703257c11 */ /* 0x000fe2000f8e10ff */
[----:B---3--:R-:W-:-:S04]  /*2610*/  ULEA UR4, UR6, UR4, 0x18 ;  /* 0x0000000406047291 */ /* 0x008fc8000f8ec0ff */
[----:B--2---:R1:W-:Y:S01]  /*2620*/  @!P0 STS [R37], R0 ;  /* 0x0000000025008388 */ /* 0x0043e20000000800 */
[----:B------:R-:W-:Y:S01]  /*2630*/  BAR.SYNC.DEFER_BLOCKING 0x0 ;  /* 0x0000000000007b1d */ /* 0x000fe20000010000 */
[----:B-1----:R-:W-:-:S05]  /*2640*/  SEL R0, RZ, 0x280, P1 ;  /* 0x00000280ff007807 */ /* 0x002fca0000800000 */
[----:B------:R-:W-:-:S05]  /*2650*/  IMAD R0, R35, 0x9b0, R0 ;  /* 0x000009b023007824 */ /* 0x000fca00078e0200 */
[----:B------:R-:W-:Y:S01]  /*2660*/  IADD3 R0, PT, PT, R0, UR4, RZ ;  /* 0x0000000400007c10 */ /* 0x000fe2000fffe0ff */
[----:B------:R-:W1:Y:S04]  /*2670*/  LDS.64 R32, [UR4+0x9fd8] ;  /* 0x009fd804ff207984 */ /* 0x000e680008000a00 */
[----:B------:R-:W2:Y:S04]  /*2680*/  LDS.128 R4, [UR4+0x9fe0] ;  /* 0x009fe004ff047984 */ /* 0x000ea80008000c00 */
[----:B------:R-:W3:Y:S04]  /*2690*/  LDS.128 R8, [UR4+0x9ff0] ;  /* 0x009ff004ff087984 */ /* 0x000ee80008000c00 */
[----:B0-----:R-:W0:Y:S04]  /*26a0*/  LDS.128 R12, [UR4+0xa000] ;  /* 0x00a00004ff0c7984 */ /* 0x001e280008000c00 */
[----:B------:R-:W4:Y:S04]  /*26b0*/  LDS.128 R16, [UR4+0xa010] ;  /* 0x00a01004ff107984 */ /* 0x000f280008000c00 */
[----:B------:R-:W0:Y:S04]  /*26c0*/  LDS.128 R20, [UR4+0xa020] ;  /* 0x00a02004ff147984 */ /* 0x000e280008000c00 */
[----:B------:R-:W0:Y:S04]  /*26d0*/  LDS.128 R24, [UR4+0xa030] ;  /* 0x00a03004ff187984 */ /* 0x000e280008000c00 */
[----:B------:R-:W0:Y:S01]  /*26e0*/  LDS.128 R28, [UR4+0xa040] ;  /* 0x00a04004ff1c7984 */ /* 0x000e220008000c00 */
[----:B------:R-:W-:-:S05]  /*26f0*/  UMOV UR4, 0x4ec ;  /* 0x000004ec00047882 */ /* 0x000fca0000000000 */
.L_x_25:
[----:B------:R-:W1:Y:S04]  /*2700*/  LDL R43, [UR8+-0xb0] ;  /* 0xffff5008ff2b7983 */ /* 0x000e680008100800 */
[----:B------:R-:W2:Y:S04]  /*2710*/  LDL R46, [UR8+-0x10] ;  /* 0xfffff008ff2e7983 */ /* 0x000ea80008100800 */
[----:B------:R-:W3:Y:S04]  /*2720*/  LDL R41, [UR8+-0xc] ;  /* 0xfffff408ff297983 */ /* 0x000ee80008100800 */
[----:B------:R-:W5:Y:S04]  /*2730*/  LDL R39, [UR8+-0xa8] ;  /* 0xffff5808ff277983 */ /* 0x000f680008100800 */
[----:B0-----:R-:W3:Y:S04]  /*2740*/  LDL R42, [UR8+-0xac] ;  /* 0xffff5408ff2a7983 */ /* 0x001ee80008100800 */
[----:B------:R-:W5:Y:S04]  /*2750*/  LDL R36, [UR8+-0x8] ;  /* 0xfffff808ff247983 */ /* 0x000f680008100800 */
[----:B------:R-:W5:Y:S04]  /*2760*/  LDL R34, [UR8+-0xa4] ;  /* 0xffff5c08ff227983 */ /* 0x000f680008100800 */
[----:B------:R-:W5:Y:S04]  /*2770*/  LDL R37, [UR8+-0x4] ;  /* 0xfffffc08ff257983 */ /* 0x000f680008100800 */
[----:B------:R-:W5:Y:S04]  /*2780*/  LDL R35, [UR8+-0xa0] ;  /* 0xffff6008ff237983 */ /* 0x000f680008100800 */
[----:B------:R-:W5:Y:S04]  /*2790*/  LDL R2, [UR8] ;  /* 0x00000008ff027983 */ /* 0x000f680008100800 */
[----:B------:R-:W1:Y:S04]  /*27a0*/  LDS R38, [R0+UR4+-0x4ec] ;  /* 0xfffb140400267984 */ /* 0x000e680008000800 */
[----:B------:R-:W2:Y:S04]  /*27b0*/  LDS R48, [R0+UR4+-0x4d8] ;  /* 0xfffb280400307984 */ /* 0x000ea80008000800 */
[----:B------:R-:W0:Y:S04]  /*27c0*/  LDS R49, [R0+UR4+-0x14] ;  /* 0xffffec0400317984 */ /* 0x000e280008000800 */
[----:B------:R-:W4:Y:S04]  /*27d0*/  LDS R40, [R0+UR4] ;  /* 0x0000000400287984 */ /* 0x000f280008000800 */
[----:B------:R-:W4:Y:S04]  /*27e0*/  LDS R50, [R0+UR4+0x4c4] ;  /* 0x0004c40400327984 */ /* 0x000f280008000800 */
[----:B------:R-:W4:Y:S04]  /*27f0*/  LDS R44, [R0+UR4+0x4d8] ;  /* 0x0004d804002c7984 */ /* 0x000f280008000800 */
[----:B------:R-:W3:Y:S04]  /*2800*/  LDS R45, [R0+UR4+-0x4e8] ;  /* 0xfffb1804002d7984 */ /* 0x000ee80008000800 */
[----:B------:R-:W-:Y:S01]  /*2810*/  LDS R51, [R0+UR4+0x4c8] ;  /* 0x0004c80400337984 */ /* 0x000fe20008000800 */
[----:B-1----:R-:W-:-:S03]  /*2820*/  FFMA R47, R32, R38, R43 ;  /* 0x00000026202f7223 */ /* 0x002fc6000000002b */
[----:B------:R-:W1:Y:S04]  /*2830*/  LDS R43, [R0+UR4+-0x4d4] ;  /* 0xfffb2c04002b7984 */ /* 0x000e680008000800 */
[----:B------:R-:W5:Y:S01]  /*2840*/  LDS R38, [R0+UR4+-0x4e4] ;  /* 0xfffb1c0400267984 */ /* 0x000f620008000800 */
[----:B--2---:R-:W-:Y:S01]  /*2850*/  FFMA R46, R7, R48, R46 ;  /* 0x00000030072e7223 */ /* 0x004fe2000000002e */
[----:B0-----:R-:W-:Y:S02]  /*2860*/  FFMA R47, R12, R49, R47 ;  /* 0x000000310c2f7223 */ /* 0x001fe4000000002f */
[----:B------:R-:W0:Y:S01]  /*2870*/  LDS R48, [R0+UR4+0x4] ;  /* 0x0000040400307984 */ /* 0x000e220008000800 */
[----:B----4-:R-:W-:Y:S01]  /*2880*/  FFMA R46, R17, R40, R46 ;  /* 0x00000028112e7223 */ /* 0x010fe2000000002e */
[----:B------:R-:W-:-:S02]  /*2890*/  FFMA R40, R50, R22, R47 ;  /* 0x0000001632287223 */ /* 0x000fc4000000002f */
[----:B------:R-:W2:Y:S01]  /*28a0*/  LDS R49, [R0+UR4+-0x10] ;  /* 0xfffff00400317984 */ /* 0x000ea20008000800 */
[----:B------:R-:W-:Y:S01]  /*28b0*/  FFMA R44, R27, R44, R46 ;  /* 0x0000002c1b2c7223 */ /* 0x000fe2000000002e */
[----:B---3--:R-:W-:Y:S02]  /*28c0*/  FFMA R42, R45, R33, R42 ;  /* 0x000000212d2a7223 */ /* 0x008fe4000000002a */
[----:B------:R-:W3:Y:S01]  /*28d0*/  LDS R45, [R0+UR4+0x4dc] ;  /* 0x0004dc04002d7984 */ /* 0x000ee20008000800 */
[----:B-1----:R-:W-:-:S03]  /*28e0*/  FFMA R47, R8, R43, R41 ;  /* 0x0000002b082f7223 */ /* 0x002fc60000000029 */
[----:B------:R-:W1:Y:S01]  /*28f0*/  LDS R41, [R0+UR4+-0xc] ;  /* 0xfffff40400297984 */ /* 0x000e620008000800 */
[----:B-----5:R-:W-:-:S03]  /*2900*/  FFMA R46, R38, R4, R39 ;  /* 0x00000004262e7223 */ /* 0x020fc60000000027 */
[----:B------:R-:W4:Y:S04]  /*2910*/  LDS R39, [R0+UR4+-0x4d0] ;  /* 0xfffb300400277984 */ /* 0x000f280008000800 */
[----:B------:R-:W5:Y:S04]  /*2920*/  LDS R43, [R0+UR4+0x4cc] ;  /* 0x0004cc04002b7984 */ /* 0x000f680008000800 */
[----:B------:R-:W5:Y:S01]  /*2930*/  LDS R38, [R0+UR4+0x8] ;  /* 0x0000080400267984 */ /* 0x000f620008000800 */
[----:B0-----:R-:W-:Y:S01]  /*2940*/  FFMA R47, R48, R18, R47 ;  /* 0x00000012302f7223 */ /* 0x001fe2000000002f */
[----:B--2---:R-:W-:-:S02]  /*2950*/  FFMA R42, R49, R13, R42 ;  /* 0x0000000d312a7223 */ /* 0x004fc4000000002a */
[----:B------:R-:W0:Y:S01]  /*2960*/  LDS R49, [R0+UR4+-0x4e0] ;  /* 0xfffb200400317984 */ /* 0x000e220008000800 */
[----:B---3--:R-:W-:Y:S01]  /*2970*/  FFMA R45, R28, R45, R47 ;  /* 0x0000002d1c2d7223 */ /* 0x008fe2000000002f */
[----:B------:R-:W-:Y:S02]  /*2980*/  FFMA R42, R51, R23, R42 ;  /* 0x00000017332a7223 */ /* 0x000fe4000000002a */
[----:B------:R-:W-:Y:S04]  /*2990*/  LDS R48, [R0+UR4+-0x4dc] ;  /* 0xfffb240400307984 */ /* 0x000fe80008000800 */
[----:B------:R-:W-:Y:S01]  /*29a0*/  LDS R47, [R0+UR4+-0x4c8] ;  /* 0xfffb3804002f7984 */ /* 0x000fe20008000800 */
[----:B-1----:R-:W-:Y:S01]  /*29b0*/  FFMA R46, R41, R14, R46 ;  /* 0x0000000e292e7223 */ /* 0x002fe2000000002e */
[----:B----4-:R-:W-:-:S02]  /*29c0*/  FFMA R39, R39, R9, R36 ;  /* 0x0000000927277223 */ /* 0x010fc40000000024 */
[----:B------:R-:W-:Y:S01]  /*29d0*/  LDS R41, [R0+UR4+-0x4] ;  /* 0xfffffc0400297984 */ /* 0x000fe20008000800 */
[----:B-----5:R-:W-:-:S03]  /*29e0*/  FFMA R43, R43, R24, R46 ;  /* 0x000000182b2b7223 */ /* 0x020fc6000000002e */
[----:B------:R-:W-:Y:S04]  /*29f0*/  LDS R36, [R0+UR4+-0x8] ;  /* 0xfffff80400247984 */ /* 0x000fe80008000800 */
[----:B------:R-:W1:Y:S01]  /*2a00*/  LDS R46, [R0+UR4+-0x4cc] ;  /* 0xfffb3404002e7984 */ /* 0x000e620008000800 */
[----:B------:R-:W-:-:S03]  /*2a10*/  FFMA R50, R38, R19, R39 ;  /* 0x0000001326327223 */ /* 0x000fc60000000027 */
[----:B------:R-:W2:Y:S04]  /*2a20*/  LDS R39, [R0+UR4+0xc] ;  /* 0x00000c0400277984 */ /* 0x000ea80008000800 */
[----:B------:R-:W3:Y:S04]  /*2a30*/  LDS R38, [R0+UR4+0x10] ;  /* 0x0000100400267984 */ /* 0x000ee80008000800 */
[----:B------:R-:W-:Y:S04]  /*2a40*/  STL [UR8+-0xb0], R40 ;  /* 0xffff5028ff007987 */ /* 0x000fe80008100808 */
[----:B------:R-:W-:Y:S04]  /*2a50*/  STL [UR8+-0xac], R42 ;  /* 0xffff542aff007987 */ /* 0x000fe80008100808 */
[----:B------:R-:W-:Y:S04]  /*2a60*/  STL [UR8+-0xc], R45 ;  /* 0xfffff42dff007987 */ /* 0x000fe80008100808 */
[----:B------:R-:W-:Y:S04]  /*2a70*/  STL [UR8+-0xa8], R43 ;  /* 0xffff582bff007987 */ /* 0x000fe80008100808 */
[----:B------:R-:W4:Y:S04]  /*2a80*/  LDS R51, [R0+UR4+0x4e0] ;  /* 0x0004e00400337984 */ /* 0x000f280008000800 */
[----:B------:R-:W5:Y:S04]  /*2a90*/  LDS R40, [R0+UR4+0x4d0] ;  /* 0x0004d00400287984 */ /* 0x000f680008000800 */
[----:B------:R-:W5:Y:S04]  /*2aa0*/  LDS R43, [R0+UR4+0x4e4] ;  /* 0x0004e404002b7984 */ /* 0x000f680008000800 */
[----:B------:R-:W5:Y:S04]  /*2ab0*/  LDS R45, [R0+UR4+0x4d4] ;  /* 0x0004d404002d7984 */ /* 0x000f680008000800 */
[----:B------:R-:W5:Y:S01]  /*2ac0*/  LDS R42, [R0+UR4+0x4e8] ;  /* 0x0004e804002a7984 */ /* 0x000f620008000800 */
[----:B------:R-:W-:Y:S01]  /*2ad0*/  UIADD3 UR4, UPT, UPT, UR4, 0x50, URZ ;  /* 0x0000005004047890 */ /* 0x000fe2000fffe0ff */
[----:B0-----:R-:W-:Y:S01]  /*2ae0*/  FFMA R49, R49, R5, R34 ;  /* 0x0000000531317223 */ /* 0x001fe20000000022 */
[----:B-1----:R-:W-:Y:S01]  /*2af0*/  FFMA R37, R46, R10, R37 ;  /* 0x0000000a2e257223 */ /* 0x002fe20000000025 */
[----:B------:R-:W-:Y:S01]  /*2b00*/  FFMA R48, R48, R6, R35 ;  /* 0x0000000630307223 */ /* 0x000fe20000000023 */
[----:B------:R-:W-:Y:S01]  /*2b10*/  FFMA R47, R47, R11, R2 ;  /* 0x0000000b2f2f7223 */ /* 0x000fe20000000002 */
[----:B------:R-:W-:Y:S01]  /*2b20*/  UISETP.NE.AND UP0, UPT, UR4, 0x76c, UPT ;  /* 0x0000076c0400788c */ /* 0x000fe2000bf05270 */
[----:B------:R-:W-:Y:S01]  /*2b30*/  FFMA R49, R36, R15, R49 ;  /* 0x0000000f24317223 */ /* 0x000fe20000000031 */
[----:B--2---:R-:W-:Y:S01]  /*2b40*/  FFMA R2, R20, R39, R37 ;  /* 0x0000002714027223 */ /* 0x004fe20000000025 */
[----:B------:R-:W-:Y:S01]  /*2b50*/  FFMA R48, R41, R16, R48 ;  /* 0x0000001029307223 */ /* 0x000fe20000000030 */
[----:B---3--:R-:W-:Y:S01]  /*2b60*/  FFMA R47, R38, R21, R47 ;  /* 0x00000015262f7223 */ /* 0x008fe2000000002f */
[----:B------:R4:W-:Y:S02]  /*2b70*/  STL [UR8+-0x10], R44 ;  /* 0xfffff02cff007987 */ /* 0x0009e40008100808 */
[----:B----4-:R-:W-:Y:S01]  /*2b80*/  FFMA R44, R51, R29, R50 ;  /* 0x0000001d332c7223 */ /* 0x010fe20000000032 */
[----:B-----5:R-:W-:Y:S01]  /*2b90*/  FFMA R40, R40, R25, R49 ;  /* 0x0000001928287223 */ /* 0x020fe20000000031 */
[----:B------:R-:W-:Y:S01]  /*2ba0*/  FFMA R2, R43, R30, R2 ;  /* 0x0000001e2b027223 */ /* 0x000fe20000000002 */
[----:B------:R-:W-:Y:S01]  /*2bb0*/  FFMA R45, R45, R26, R48 ;  /* 0x0000001a2d2d7223 */ /* 0x000fe20000000030 */
[----:B------:R-:W-:Y:S01]  /*2bc0*/  FFMA R42, R42, R31, R47 ;  /* 0x0000001f2a2a7223 */ /* 0x000fe2000000002f */
[----:B------:R0:W-:Y:S04]  /*2bd0*/  STL [UR8+-0x8], R44 ;  /* 0xfffff82cff007987 */ /* 0x0001e80008100808 */
[----:B------:R0:W-:Y:S04]  /*2be0*/  STL [UR8+-0xa4], R40 ;  /* 0xffff5c28ff007987 */ /* 0x0001e80008100808 */
[----:B------:R0:W-:Y:S04]  /*2bf0*/  STL [UR8+-0x4], R2 ;  /* 0xfffffc02ff007987 */ /* 0x0001e80008100808 */
[----:B------:R0:W-:Y:S04]  /*2c00*/  STL [UR8+-0xa0], R45 ;  /* 0xffff602dff007987 */ /* 0x0001e80008100808 */
[----:B------:R0:W-:Y:S01]  /*2c10*/  STL [UR8], R42 ;  /* 0x0000002aff007987 */ /* 0x0001e20008100808 */
[----:B------:R-:W-:Y:S01]  /*2c20*/  UIADD3 UR8, UPT, UPT, UR8, 0x14, URZ ;  /* 0x0000001408087890 */ /* 0x000fe2000fffe0ff */
[----:B------:R-:W-:Y:S11]  /*2c30*/  BRA.U UP0, `(.L_x_25) ;  /* 0xfffffff900b07547 */ /* 0x000ff6000b83ffff */
[----:B------:R-:W2:Y:S01]  /*2c40*/  LDL.128 R24, [R1+0x130] ;  /* 0x0001300001187983 */ /* 0x000ea20000100c00 */
[----:B------:R-:W1:Y:S03]  /*2c50*/  LDC.64 R20, c[0x0][0x390] ;  /* 0x0000e400ff147b82 */ /* 0x000e660000000a00 */
[----:B------:R-:W3:Y:S04]  /*2c60*/  LDL.128 R16, [R1] ;  /* 0x0000000001107983 */ /* 0x000ee80000100c00 */
[----:B------:R-:W4:Y:S04]  /*2c70*/  LDL.128 R12, [R1+0xa0] ;  /* 0x0000a000010c7983 */ /* 0x000f280000100c00 */
[----:B------:R-:W5:Y:S04]  /*2c80*/  LDL.128 R8, [R1+0x10] ;  /* 0x0000100001087983 */ /* 0x000f680000100c00 */
[----:B------:R-:W5:Y:S04]  /*2c90*/  LDL.128 R4, [R1+0xb0] ;  /* 0x0000b00001047983 */ /* 0x000f680000100c00 */
[----:B------:R-:W5:Y:S01]  /*2ca0*/  LDL.128 R52, [R1+0x20] ;  /* 0x0000200001347983 */ /* 0x000f620000100c00 */
[----:B0-----:R-:W-:-:S03]  /*2cb0*/  HFMA2 R2, -RZ, RZ, 0, 0.00011444091796875 ;  /* 0x00000780ff027431 */ /* 0x001fc600000001ff */
[----:B------:R-:W5:Y:S04]  /*2cc0*/  LDL.128 R56, [R1+0xc0] ;  /* 0x0000c00001387983 */ /* 0x000f680000100c00 */
[----:B------:R-:W5:Y:S01]  /*2cd0*/  LDL.128 R48, [R1+0x30] ;  /* 0x0000300001307983 */ /* 0x000f620000100c00 */
[----:B------:R-:W-:-:S03]  /*2ce0*/  IMAD R2, R3, R2, UR5 ;  /* 0x0000000503027e24 */ /* 0x000fc6000f8e0202 */
[----:B------:R-:W5:Y:S01]  /*2cf0*/  LDL.128 R44, [R1+0xd0] ;  /* 0x0000d000012c7983 */ /* 0x000f620000100c00 */
[----:B-1----:R-:W-:-:S03]  /*2d00*/  IMAD.WIDE.U32 R2, R2, 0x4, R20 ;  /* 0x0000000402027825 */ /* 0x002fc600078e0014 */
[----:B------:R-:W5:Y:S04]  /*2d10*/  LDL.128 R40, [R1+0x40] ;  /* 0x0000400001287983 */ /* 0x000f680000100c00 */
[----:B------:R-:W5:Y:S04]  /*2d20*/  LDL.128 R36, [R1+0xe0] ;  /* 0x0000e00001247983 */ /* 0x000f680000100c00 */
[----:B------:R-:W5:Y:S04]  /*2d30*/  LDL.128 R32, [R1+0x50] ;  /* 0x0000500001207983 */ /* 0x000f680000100c00 */
[----:B------:R-:W5:Y:S04]  /*2d40*/  LDL.128 R28, [R1+0xf0] ;  /* 0x0000f000011c7983 */ /* 0x000f680000100c00 */
[----:B------:R-:W5:Y:S04]  /*2d50*/  LDL.128 R20, [R1+0x100] ;  /* 0x0001000001147983 */ /* 0x000f680000100c00 */
[----:B--2---:R-:W-:Y:S04]  /*2d60*/  STG.E desc[UR10][R2.64+0x1a58], R24 ;  /* 0x001a581802007986 */ /* 0x004fe8000c10190a */
[----:B------:R-:W-:Y:S04]  /*2d70*/  STG.E desc[UR10][R2.64+0x1a5c], R25 ;  /* 0x001a5c1902007986 */ /* 0x000fe8000c10190a */
[----:B------:R-:W-:Y:S04]  /*2d80*/  STG.E desc[UR10][R2.64+0x1a60], R26 ;  /* 0x001a601a02007986 */ /* 0x000fe8000c10190a */
[----:B------:R0:W-:Y:S04]  /*2d90*/  STG.E desc[UR10][R2.64+0x1a64], R27 ;  /* 0x001a641b02007986 */ /* 0x0001e8000c10190a */
[----:B---3--:R-:W-:Y:S04]  /*2da0*/  STG.E desc[UR10][R2.64], R16 ;  /* 0x0000001002007986 */ /* 0x008fe8000c10190a */
[----:B------:R-:W-:Y:S04]  /*2db0*/  STG.E desc[UR10][R2.64+0x4], R17 ;  /* 0x0000041102007986 */ /* 0x000fe8000c10190a */
[----:B------:R-:W-:Y:S04]  /*2dc0*/  STG.E desc[UR10][R2.64+0x8], R18 ;  /* 0x0000081202007986 */ /* 0x000fe8000c10190a */
[----:B------:R1:W-:Y:S04]  /*2dd0*/  STG.E desc[UR10][R2.64+0xc], R19 ;  /* 0x00000c1302007986 */ /* 0x0003e8000c10190a */
[----:B----4-:R-:W-:Y:S04]  /*2de0*/  STG.E desc[UR10][R2.64+0x14], R12 ;  /* 0x0000140c02007986 */ /* 0x010fe8000c10190a */
[----:B------:R-:W-:Y:S04]  /*2df0*/  STG.E desc[UR10][R2.64+0x18], R13 ;  /* 0x0000180d02007986 */ /* 0x000fe8000c10190a */
[----:B------:R-:W-:Y:S04]  /*2e00*/  STG.E desc[UR10][R2.64+0x1c], R14 ;  /* 0x00001c0e02007986 */ /* 0x000fe8000c10190a */
[----:B------:R2:W-:Y:S04]  /*2e10*/  STG.E desc[UR10][R2.64+0x20], R15 ;  /* 0x0000200f02007986 */ /* 0x0005e8000c10190a */
[----:B-----5:R-:W-:Y:S04]  /*2e20*/  STG.E desc[UR10][R2.64+0x10], R8 ;  /* 0x0000100802007986 */ /* 0x020fe8000c10190a */
[----:B------:R-:W-:Y:S04]  /*2e30*/  STG.E desc[UR10][R2.64+0x3c0], R9 ;  /* 0x0003c00902007986 */ /* 0x000fe8000c10190a */
[----:B------:R-:W-:Y:S04]  /*2e40*/  STG.E desc[UR10][R2.64+0x3c4], R10 ;  /* 0x0003c40a02007986 */ /* 0x000fe8000c10190a */
[----:B------:R3:W-:Y:S04]  /*2e50*/  STG.E desc[UR10][R2.64+0x3c8], R11 ;  /* 0x0003c80b02007986 */ /* 0x0007e8000c10190a */
[----:B------:R-:W-:Y:S04]  /*2e60*/  STG.E desc[UR10][R2.64+0x24], R4 ;  /* 0x0000240402007986 */ /* 0x000fe8000c10190a */
[----:B------:R-:W-:Y:S04]  /*2e70*/  STG.E desc[UR10][R2.64+0x3d4], R5 ;  /* 0x0003d40502007986 */ /* 0x000fe8000c10190a */
[----:B------:R-:W-:Y:S04]  /*2e80*/  STG.E desc[UR10][R2.64+0x3d8], R6 ;  /* 0x0003d80602007986 */ /* 0x000fe8000c10190a */
[----:B------:R4:W-:Y:S04]  /*2e90*/  STG.E desc[UR10][R2.64+0x3dc], R7 ;  /* 0x0003dc0702007986 */ /* 0x0009e8000c10190a */
[----:B------:R-:W-:Y:S04]  /*2ea0*/  STG.E desc[UR10][R2.64+0x3cc], R52 ;  /* 0x0003cc3402007986 */ /* 0x000fe8000c10190a */
[----:B------:R-:W-:Y:S04]  /*2eb0*/  STG.E desc[UR10][R2.64+0x3d0], R53 ;  /* 0x0003d03502007986 */ /* 0x000fe8000c10190a */
[----:B------:R-:W-:Y:S04]  /*2ec0*/  STG.E desc[UR10][R2.64+0x780], R54 ;  /* 0x0007803602007986 */ /* 0x000fe8000c10190a */
[----:B------:R5:W-:Y:S04]  /*2ed0*/  STG.E desc[UR10][R2.64+0x784], R55 ;  /* 0x0007843702007986 */ /* 0x000be8000c10190a */
[----:B0-----:R-:W5:Y:S04]  /*2ee0*/  LDL.128 R24, [R1+0x60] ;  /* 0x0000600001187983 */ /* 0x001f680000100c00 */
[----:B-1----:R-:W5:Y:S04]  /*2ef0*/  LDL.128 R16, [R1+0x70] ;  /* 0x0000700001107983 */ /* 0x002f680000100c00 */
[----:B--2---:R-:W2:Y:S04]  /*2f00*/  LDL.128 R12, [R1+0x110] ;  /* 0x00011000010c7983 */ /* 0x004ea80000100c00 */
[----:B---3--:R-:W3:Y:S04]  /*2f10*/  LDL.128 R8, [R1+0x80] ;  /* 0x0000800001087983 */ /* 0x008ee80000100c00 */
[----:B----4-:R-:W4:Y:S04]  /*2f20*/  LDL.128 R4, [R1+0x120] ;  /* 0x0001200001047983 */ /* 0x010f280000100c00 */
[----:B-----5:R-:W5:Y:S04]  /*2f30*/  LDL.128 R52, [R1+0x90] ;  /* 0x0000900001347983 */ /* 0x020f680000100c00 */
[----:B------:R-:W-:Y:S04]  /*2f40*/  STG.E desc[UR10][R2.64+0x3e0], R56 ;  /* 0x0003e03802007986 */ /* 0x000fe8000c10190a */
        /* <DEDUP_REMOVED lines=39> */
[----:B--2---:R-:W-:Y:S04]  /*31c0*/  STG.E desc[UR10][R2.64+0x12e0], R12 ;  /* 0x0012e00c02007986 */ /* 0x004fe8000c10190a */
[----:B------:R-:W-:Y:S04]  /*31d0*/  STG.E desc[UR10][R2.64+0x12e4], R13 ;  /* 0x0012e40d02007986 */ /* 0x000fe8000c10190a */
[----:B------:R-:W-:Y:S04]  /*31e0*/  STG.E desc[UR10][R2.64+0x1694], R14 ;  /* 0x0016940e02007986 */ /* 0x000fe8000c10190a */
[----:B------:R-:W-:Y:S04]  /*31f0*/  STG.E desc[UR10][R2.64+0x1698], R15 ;  /* 0x0016980f02007986 */ /* 0x000fe8000c10190a */
[----:B---3--:R-:W-:Y:S04]  /*3200*/  STG.E desc[UR10][R2.64+0x1688], R8 ;  /* 0x0016880802007986 */ /* 0x008fe8000c10190a */
[----:B------:R-:W-:Y:S04]  /*3210*/  STG.E desc[UR10][R2.64+0x168c], R9 ;  /* 0x00168c0902007986 */ /* 0x000fe8000c10190a */
[----:B------:R-:W-:Y:S04]  /*3220*/  STG.E desc[UR10][R2.64+0x1690], R10 ;  /* 0x0016900a02007986 */ /* 0x000fe8000c10190a */
[----:B------:R-:W-:Y:S04]  /*3230*/  STG.E desc[UR10][R2.64+0x1a40], R11 ;  /* 0x001a400b02007986 */ /* 0x000fe8000c10190a */
[----:B----4-:R-:W-:Y:S04]  /*3240*/  STG.E desc[UR10][R2.64+0x169c], R4 ;  /* 0x00169c0402007986 */ /* 0x010fe8000c10190a */
[----:B------:R-:W-:Y:S04]  /*3250*/  STG.E desc[UR10][R2.64+0x16a0], R5 ;  /* 0x0016a00502007986 */ /* 0x000fe8000c10190a */
[----:B------:R-:W-:Y:S04]  /*3260*/  STG.E desc[UR10][R2.64+0x16a4], R6 ;  /* 0x0016a40602007986 */ /* 0x000fe8000c10190a */
[----:B------:R-:W-:Y:S04]  /*3270*/  STG.E desc[UR10][R2.64+0x1a54], R7 ;  /* 0x001a540702007986 */ /* 0x000fe8000c10190a */
[----:B-----5:R-:W-:Y:S04]  /*3280*/  STG.E desc[UR10][R2.64+0x1a44], R52 ;  /* 0x001a443402007986 */ /* 0x020fe8000c10190a */
[----:B------:R-:W-:Y:S04]  /*3290*/  STG.E desc[UR10][R2.64+0x1a48], R53 ;  /* 0x001a483502007986 */ /* 0x000fe8000c10190a */
[----:B------:R-:W-:Y:S04]  /*32a0*/  STG.E desc[UR10][R2.64+0x1a4c], R54 ;  /* 0x001a4c3602007986 */ /* 0x000fe8000c10190a */
[----:B------:R-:W-:Y:S01]  /*32b0*/  STG.E desc[UR10][R2.64+0x1a50], R55 ;  /* 0x001a503702007986 */ /* 0x000fe2000c10190a */
[----:B------:R-:W-:Y:S05]  /*32c0*/  EXIT ;  /* 0x000000000000794d */ /* 0x000fea0003800000 */
.L_x_26:
[----:B------:R-:W-:-:S00]  /*32d0*/  BRA `(.L_x_26) ;  /* 0xfffffffc00fc7947 */ /* 0x000fc0000383ffff */
[----:B------:R-:W-:-:S00]  /*32e0*/  NOP ;  /* 0x0000000000007918 */ /* 0x000fc00000000000 */
        /* <DEDUP_REMOVED lines=9> */
.L_x_28:


//--------------------- .text.my_kernel_kernel1   --------------------------
	.section	.text.my_kernel_kernel1,"ax",@progbits
	.align	128
        .global         my_kernel_kernel1
        .type           my_kernel_kernel1,@function
        .size           my_kernel_kernel1,(.L_x_29 - my_kernel_kernel1)
        .other          my_kernel_kernel1,@"STO_CUDA_ENTRY STV_DEFAULT"
my_kernel_kernel1:
.text.my_kernel_kernel1:
[----:B------:R-:W-:Y:S01]  /*0000*/  LDC R1, c[0x0][0x37c] ;  /* 0x0000df00ff017b82 */ /* 0x000fe20000000800 */
[----:B------:R-:W0:Y:S07]  /*0010*/  S2R R11, SR_CTAID.X ;  /* 0x00000000000b7919 */ /* 0x000e2e0000002500 */
[----:B------:R-:W1:Y:S01]  /*0020*/  LDC.64 R2, c[0x0][0x388] ;  /* 0x0000e200ff027b82 */ /* 0x000e620000000a00 */
[----:B------:R-:W2:Y:S07]  /*0030*/  LDCU.64 UR4, c[0x0][0x358] ;  /* 0x00006b00ff0477ac */ /* 0x000eae0008000a00 */
[----:B------:R-:W3:Y:S01]  /*0040*/  LDC.64 R4, c[0x0][0x390] ;  /* 0x0000e400ff047b82 */ /* 0x000ee20000000a00 */
[----:B0-----:R-:W-:-:S04]  /*0050*/  IMAD.HI.U32 R0, R11, -0x77777777, RZ ;  /* 0x888888890b007827 */ /* 0x001fc800078e00ff */
[----:B-1----:R-:W-:Y:S01]  /*0060*/  IMAD.WIDE.U32 R2, R11, 0x4, R2 ;  /* 0x000000040b027825 */ /* 0x002fe200078e0002 */
[----:B------:R-:W-:-:S05]  /*0070*/  SHF.R.U32.HI R0, RZ, 0x7, R0 ;  /* 0x00000007ff007819 */ /* 0x000fca0000011600 */
[----:B------:R-:W-:Y:S01]  /*0080*/  IMAD R7, R0, -0xf0, R11 ;  /* 0xffffff1000077824 */ /* 0x000fe200078e020b */
[----:B--2---:R-:W2:Y:S03]  /*0090*/  LDG.E.CONSTANT R2, desc[UR4][R2.64] ;  /* 0x0000000402027981 */ /* 0x004ea6000c1e9900 */
[----:B---3--:R-:W-:Y:S02]  /*00a0*/  IMAD.WIDE.U32 R4, R7, 0x4, R4 ;  /* 0x0000000407047825 */ /* 0x008fe400078e0004 */
[----:B------:R-:W0:Y:S04]  /*00b0*/  LDC.64 R6, c[0x0][0x380] ;  /* 0x0000e000ff067b82 */ /* 0x000e280000000a00 */
[----:B------:R-:W2:Y:S01]  /*00c0*/  LDG.E.CONSTANT R5, desc[UR4][R4.64] ;  /* 0x0000000404057981 */ /* 0x000ea2000c1e9900 */
[----:B0-----:R-:W-:-:S04]  /*00d0*/  IMAD.WIDE.U32 R6, R11, 0x4, R6 ;  /* 0x000000040b067825 */ /* 0x001fc800078e0006 */
[----:B--2---:R-:W-:-:S04]  /*00e0*/  FADD R0, R2, R5 ;  /* 0x0000000502007221 */ /* 0x004fc80000000000 */
[----:B------:R-:W-:-:S05]  /*00f0*/  FADD R8, R0, 3 ;  /* 0x4040000000087421 */ /* 0x000fca0000000000 */
[----:B------:R-:W-:-:S04]  /*0100*/  FMNMX R8, R8, 6, PT ;  /* 0x40c0000008087809 */ /* 0x000fc80003800000 */
[----:B------:R-:W-:-:S05]  /*0110*/  FMNMX R8, RZ, R8, !PT ;  /* 0x00000008ff087209 */ /* 0x000fca0007800000 */
[----:B------:R-:W-:-:S04]  /*0120*/  FMUL R9, R8, 0.16666670143604278564 ;  /* 0x3e2aaaad08097820 */ /* 0x000fc80000400000 */
[----:B------:R-:W-:-:S05]  /*0130*/  FMUL R9, R0, R9 ;  /* 0x0000000900097220 */ /* 0x000fca0000400000 */
[----:B------:R-:W-:Y:S01]  /*0140*/  STG.E desc[UR4][R6.64], R9 ;  /* 0x0000000906007986 */ /* 0x000fe2000c101904 */
[----:B------:R-:W-:Y:S05]  /*0150*/  EXIT ;  /* 0x000000000000794d */ /* 0x000fea0003800000 */
.L_x_27:
        /* <DEDUP_REMOVED lines=10> */
.L_x_29:


//--------------------- .nv.shared.my_kernel_kernel0 --------------------------
	.section	.nv.shared.my_kernel_kernel0,"aw",@nobits
	.sectionflags	@""
	.align	4
.nv.shared.my_kernel_kernel0:
	.zero		42064


//--------------------- .nv.shared.reserved.0     --------------------------
	.section	.nv.shared.reserved.0,"aw",@nobits
	.weak		__nv_reservedSMEM_offset_0_alias
	.size		__nv_reservedSMEM_offset_0_alias, 0, 64
	.other		__nv_reservedSMEM_offset_0_alias,@"STO_CUDA_RESERVED_SHARED STV_DEFAULT"
__nv_reservedSMEM_offset_0_alias:
	.zero		0
	.zero		64


//--------------------- .nv.constant0.my_kernel_kernel0 --------------------------
	.section	.nv.constant0.my_kernel_kernel0,"a",@progbits
	.sectionflags	@""
	.align	4
.nv.constant0.my_kernel_kernel0:
	.zero		920


//--------------------- .nv.constant0.my_kernel_kernel1 --------------------------
	.section	.nv.constant0.my_kernel_kernel1,"a",@progbits
	.sectionflags	@""
	.align	4
.nv.constant0.my_kernel_kernel1:
	.zero		920


//--------------------- SYMBOLS --------------------------

	.type		.nv.reservedSmem.offset0,@object
	.size		.nv.reservedSmem.offset0,0x4
	.type		.nv.reservedSmem.cap,@object
	.size		.nv.reservedSmem.cap,0x4
